//
// Generated by NVIDIA NVVM Compiler
//
// Compiler Build ID: CL-36424714
// Cuda compilation tools, release 13.0, V13.0.88
// Based on NVVM 20.0.0
//

.version 9.0
.target sm_100
.address_size 64

	// .globl	_Z41flashattn_forward_wmma_v5_cp_async_kernelPK6__halfS1_S1_Pfiiif
.extern .shared .align 16 .b8 smem_raw[];

.visible .entry _Z41flashattn_forward_wmma_v5_cp_async_kernelPK6__halfS1_S1_Pfiiif(
	.param .u64 .ptr .align 1 _Z41flashattn_forward_wmma_v5_cp_async_kernelPK6__halfS1_S1_Pfiiif_param_0,
	.param .u64 .ptr .align 1 _Z41flashattn_forward_wmma_v5_cp_async_kernelPK6__halfS1_S1_Pfiiif_param_1,
	.param .u64 .ptr .align 1 _Z41flashattn_forward_wmma_v5_cp_async_kernelPK6__halfS1_S1_Pfiiif_param_2,
	.param .u64 .ptr .align 1 _Z41flashattn_forward_wmma_v5_cp_async_kernelPK6__halfS1_S1_Pfiiif_param_3,
	.param .u32 _Z41flashattn_forward_wmma_v5_cp_async_kernelPK6__halfS1_S1_Pfiiif_param_4,
	.param .u32 _Z41flashattn_forward_wmma_v5_cp_async_kernelPK6__halfS1_S1_Pfiiif_param_5,
	.param .u32 _Z41flashattn_forward_wmma_v5_cp_async_kernelPK6__halfS1_S1_Pfiiif_param_6,
	.param .f32 _Z41flashattn_forward_wmma_v5_cp_async_kernelPK6__halfS1_S1_Pfiiif_param_7
)
{
	.local .align 16 .b8 	__local_depot0[32];
	.reg .b64 	%SP;
	.reg .b64 	%SPL;
	.reg .pred 	%p<61>;
	.reg .b16 	%rs<15>;
	.reg .b32 	%r<432>;
	.reg .b32 	%f<483>;
	.reg .b64 	%rd<87>;

	mov.u64 	%SPL, __local_depot0;
	ld.param.u64 	%rd16, [_Z41flashattn_forward_wmma_v5_cp_async_kernelPK6__halfS1_S1_Pfiiif_param_0];
	ld.param.u32 	%r84, [_Z41flashattn_forward_wmma_v5_cp_async_kernelPK6__halfS1_S1_Pfiiif_param_4];
	ld.param.u32 	%r85, [_Z41flashattn_forward_wmma_v5_cp_async_kernelPK6__halfS1_S1_Pfiiif_param_5];
	ld.param.u32 	%r86, [_Z41flashattn_forward_wmma_v5_cp_async_kernelPK6__halfS1_S1_Pfiiif_param_6];
	ld.param.f32 	%f74, [_Z41flashattn_forward_wmma_v5_cp_async_kernelPK6__halfS1_S1_Pfiiif_param_7];
	add.u64 	%rd1, %SPL, 0;
	add.u64 	%rd2, %SPL, 16;
	and.b32  	%r87, %r86, 15;
	and.b32  	%r88, %r85, 31;
	or.b32  	%r89, %r87, %r88;
	setp.ne.s32 	%p1, %r89, 0;
	@%p1 bra 	$L__BB0_32;
	shl.b32 	%r1, %r86, 5;
	mul.wide.s32 	%rd22, %r1, 2;
	cvt.u32.u64 	%r90, %rd22;
	mov.u32 	%r91, smem_raw;
	cvt.u64.u32 	%rd23, %r91;
	cvta.shared.u64 	%rd24, %rd23;
	add.s64 	%rd25, %rd24, %rd22;
	cvt.s64.s32 	%rd3, %r86;
	mul.wide.s32 	%rd4, %r86, 64;
	cvt.u32.u64 	%r92, %rd4;
	add.s64 	%rd26, %rd25, %rd4;
	st.local.v2.u64 	[%rd1], {%rd25, %rd26};
	add.s64 	%rd27, %rd26, %rd4;
	add.s64 	%rd28, %rd27, %rd4;
	st.local.v2.u64 	[%rd2], {%rd27, %rd28};
	shl.b32 	%r93, %r92, 2;
	add.s32 	%r2, %r93, %r90;
	mov.u32 	%r431, %tid.x;
	mov.u32 	%r4, %ctaid.y;
	mov.u32 	%r94, %ctaid.x;
	shl.b32 	%r5, %r94, 5;
	setp.ge.s32 	%p2, %r4, %r84;
	setp.ge.s32 	%p3, %r5, %r85;
	or.pred  	%p4, %p2, %p3;
	@%p4 bra 	$L__BB0_32;
	add.s32 	%r6, %r91, %r2;
	setp.gt.u32 	%p5, %r431, 31;
	@%p5 bra 	$L__BB0_7;
	mov.u32 	%r7, %ntid.x;
	add.s32 	%r97, %r431, %r7;
	max.u32 	%r98, %r97, 32;
	setp.lt.u32 	%p6, %r97, 32;
	selp.u32 	%r99, 1, 0, %p6;
	add.s32 	%r100, %r97, %r99;
	sub.s32 	%r101, %r98, %r100;
	div.u32 	%r102, %r101, %r7;
	add.s32 	%r8, %r102, %r99;
	and.b32  	%r103, %r8, 3;
	setp.eq.s32 	%p7, %r103, 3;
	mov.u32 	%r413, %r431;
	@%p7 bra 	$L__BB0_6;
	add.s32 	%r105, %r8, 1;
	and.b32  	%r9, %r105, 3;
	mov.b32 	%r412, 0;
	mov.u32 	%r413, %r431;
$L__BB0_5:
	.pragma "nounroll";
	shl.b32 	%r106, %r413, 2;
	add.s32 	%r107, %r6, %r106;
	mov.b32 	%r108, -8388608;
	st.shared.u32 	[%r107+4096], %r108;
	mov.b32 	%r109, 0;
	st.shared.u32 	[%r107+4224], %r109;
	st.shared.u32 	[%r107+4352], %r109;
	add.s32 	%r413, %r413, %r7;
	add.s32 	%r412, %r412, 1;
	setp.ne.s32 	%p8, %r412, %r9;
	@%p8 bra 	$L__BB0_5;
$L__BB0_6:
	setp.lt.u32 	%p9, %r8, 3;
	@%p9 bra 	$L__BB0_7;
	bra.uni 	$L__BB0_77;
$L__BB0_7:
	setp.ge.s32 	%p11, %r431, %r1;
	@%p11 bra 	$L__BB0_10;
	mov.u32 	%r15, %ntid.x;
	mov.u32 	%r415, %r431;
$L__BB0_9:
	shl.b32 	%r118, %r415, 2;
	add.s32 	%r119, %r6, %r118;
	mov.b32 	%r120, 0;
	st.shared.u32 	[%r119+6528], %r120;
	add.s32 	%r415, %r415, %r15;
	setp.lt.s32 	%p12, %r415, %r1;
	@%p12 bra 	$L__BB0_9;
$L__BB0_10:
	setp.ge.s32 	%p13, %r431, %r1;
	bar.sync 	0;
	mad.lo.s32 	%r121, %r85, %r4, %r5;
	mul.lo.s32 	%r20, %r121, %r86;
	@%p13 bra 	$L__BB0_15;
	mov.f32 	%f75, 0f00000000;
	// begin inline asm
	{  cvt.rn.f16.f32 %rs4, %f75;}

	// end inline asm
	mov.u32 	%r21, %ntid.x;
	cvta.to.global.u64 	%rd5, %rd16;
	mov.u32 	%r416, %r431;
$L__BB0_12:
	div.s32 	%r23, %r416, %r86;
	mul.lo.s32 	%r122, %r23, %r86;
	sub.s32 	%r24, %r416, %r122;
	add.s32 	%r123, %r5, %r23;
	setp.ge.s32 	%p14, %r123, %r85;
	mov.u16 	%rs14, %rs4;
	@%p14 bra 	$L__BB0_14;
	mad.lo.s32 	%r124, %r23, %r86, %r20;
	add.s32 	%r125, %r124, %r24;
	mul.wide.s32 	%rd29, %r125, 2;
	add.s64 	%rd30, %rd5, %rd29;
	ld.global.nc.u16 	%rs14, [%rd30];
$L__BB0_14:
	mad.lo.s32 	%r126, %r23, %r86, %r24;
	shl.b32 	%r127, %r126, 1;
	add.s32 	%r129, %r91, %r127;
	st.shared.u16 	[%r129], %rs14;
	add.s32 	%r416, %r416, %r21;
	setp.lt.s32 	%p15, %r416, %r1;
	@%p15 bra 	$L__BB0_12;
$L__BB0_15:
	bar.sync 	0;
	shr.s32 	%r130, %r85, 31;
	shr.u32 	%r131, %r130, 27;
	add.s32 	%r132, %r85, %r131;
	shr.s32 	%r26, %r132, 5;
	setp.lt.s32 	%p16, %r85, -31;
	@%p16 bra 	$L__BB0_27;
	shl.b32 	%r134, %r86, 7;
	add.s32 	%r27, %r6, %r134;
	shr.u32 	%r135, %r431, 5;
	cvt.u64.u32 	%rd31, %r4;
	cvt.s64.s32 	%rd32, %r85;
	mul.lo.s64 	%rd6, %rd32, %rd31;
	shr.u64 	%rd33, %rd4, 4;
	cvt.u32.u64 	%r28, %rd33;
	shr.u32 	%r136, %r431, 2;
	and.b32  	%r137, %r136, 16;
	shr.u32 	%r138, %r431, 1;
	and.b32  	%r139, %r138, 16;
	mul.lo.s32 	%r29, %r86, %r137;
	mul.lo.s32 	%r30, %r86, %r139;
	shl.b32 	%r140, %r431, 1;
	and.b32  	%r141, %r140, 64;
	shl.b32 	%r142, %r431, 5;
	and.b32  	%r143, %r142, 2048;
	or.b32  	%r144, %r143, %r141;
	add.s32 	%r31, %r6, %r144;
	mov.u32 	%r32, %ntid.x;
	and.b32  	%r33, %r135, 1;
	not.b32 	%r145, %r431;
	add.s32 	%r34, %r145, %r28;
	add.s32 	%r146, %r86, -1;
	shr.u32 	%r147, %r146, 4;
	add.s32 	%r148, %r147, 1;
	and.b32  	%r35, %r34, 384;
	and.b32  	%r36, %r148, 3;
	and.b32  	%r37, %r148, 536870908;
	shl.b32 	%r149, %r431, 4;
	and.b32  	%r150, %r149, 1024;
	add.s32 	%r151, %r6, %r150;
	add.s32 	%r38, %r151, 4480;
	add.s32 	%r39, %r151, 4512;
	mov.b32 	%r417, 0;
$L__BB0_17:
	and.b32  	%r42, %r417, 1;
	setp.ge.s32 	%p17, %r417, %r26;
	@%p17 bra 	$L__BB0_26;
	setp.ge.s32 	%p18, %r431, %r28;
	cvt.u64.u32 	%rd8, %r42;
	@%p18 bra 	$L__BB0_25;
	ld.param.u64 	%rd85, [_Z41flashattn_forward_wmma_v5_cp_async_kernelPK6__halfS1_S1_Pfiiif_param_2];
	ld.param.u64 	%rd84, [_Z41flashattn_forward_wmma_v5_cp_async_kernelPK6__halfS1_S1_Pfiiif_param_1];
	shl.b32 	%r152, %r417, 5;
	cvt.u64.u32 	%rd34, %r152;
	add.s64 	%rd35, %rd6, %rd34;
	mul.lo.s64 	%rd36, %rd35, %rd3;
	shl.b64 	%rd37, %rd36, 1;
	add.s64 	%rd9, %rd84, %rd37;
	add.s64 	%rd10, %rd85, %rd37;
	setp.eq.s32 	%p19, %r35, 384;
	shl.b64 	%rd38, %rd8, 3;
	add.s64 	%rd39, %rd2, %rd38;
	ld.local.u64 	%rd40, [%rd39];
	add.s64 	%rd41, %rd1, %rd38;
	ld.local.u64 	%rd42, [%rd41];
	cvta.to.shared.u64 	%rd43, %rd42;
	cvt.u32.u64 	%r43, %rd43;
	cvta.to.shared.u64 	%rd44, %rd40;
	cvt.u32.u64 	%r44, %rd44;
	mov.u32 	%r418, %r431;
	@%p19 bra 	$L__BB0_23;
	add.s32 	%r418, %r431, 128;
	setp.eq.s32 	%p20, %r35, 0;
	shl.b32 	%r155, %r431, 4;
	cvt.u64.u32 	%rd47, %r155;
	add.s64 	%rd45, %rd9, %rd47;
	add.s32 	%r153, %r43, %r155;
	// begin inline asm
	cp.async.cg.shared.global [%r153], [%rd45], 16;

	// end inline asm
	add.s64 	%rd46, %rd10, %rd47;
	add.s32 	%r154, %r44, %r155;
	// begin inline asm
	cp.async.cg.shared.global [%r154], [%rd46], 16;

	// end inline asm
	@%p20 bra 	$L__BB0_23;
	add.s32 	%r418, %r431, 256;
	setp.eq.s32 	%p21, %r35, 128;
	add.s64 	%rd48, %rd45, 2048;
	add.s32 	%r156, %r153, 2048;
	// begin inline asm
	cp.async.cg.shared.global [%r156], [%rd48], 16;

	// end inline asm
	add.s64 	%rd49, %rd46, 2048;
	add.s32 	%r157, %r154, 2048;
	// begin inline asm
	cp.async.cg.shared.global [%r157], [%rd49], 16;

	// end inline asm
	@%p21 bra 	$L__BB0_23;
	add.s32 	%r418, %r431, 384;
	add.s64 	%rd50, %rd45, 4096;
	add.s32 	%r158, %r153, 4096;
	// begin inline asm
	cp.async.cg.shared.global [%r158], [%rd50], 16;

	// end inline asm
	add.s64 	%rd51, %rd46, 4096;
	add.s32 	%r159, %r154, 4096;
	// begin inline asm
	cp.async.cg.shared.global [%r159], [%rd51], 16;

	// end inline asm
$L__BB0_23:
	setp.lt.u32 	%p22, %r34, 384;
	@%p22 bra 	$L__BB0_25;
$L__BB0_24:
	mul.wide.u32 	%rd60, %r418, 16;
	add.s64 	%rd52, %rd9, %rd60;
	cvt.u32.u64 	%r168, %rd60;
	add.s32 	%r160, %r43, %r168;
	// begin inline asm
	cp.async.cg.shared.global [%r160], [%rd52], 16;

	// end inline asm
	add.s64 	%rd53, %rd10, %rd60;
	add.s32 	%r161, %r44, %r168;
	// begin inline asm
	cp.async.cg.shared.global [%r161], [%rd53], 16;

	// end inline asm
	add.s64 	%rd54, %rd52, 2048;
	add.s32 	%r162, %r160, 2048;
	// begin inline asm
	cp.async.cg.shared.global [%r162], [%rd54], 16;

	// end inline asm
	add.s64 	%rd55, %rd53, 2048;
	add.s32 	%r163, %r161, 2048;
	// begin inline asm
	cp.async.cg.shared.global [%r163], [%rd55], 16;

	// end inline asm
	add.s64 	%rd56, %rd52, 4096;
	add.s32 	%r164, %r160, 4096;
	// begin inline asm
	cp.async.cg.shared.global [%r164], [%rd56], 16;

	// end inline asm
	add.s64 	%rd57, %rd53, 4096;
	add.s32 	%r165, %r161, 4096;
	// begin inline asm
	cp.async.cg.shared.global [%r165], [%rd57], 16;

	// end inline asm
	add.s64 	%rd58, %rd52, 6144;
	add.s32 	%r166, %r160, 6144;
	// begin inline asm
	cp.async.cg.shared.global [%r166], [%rd58], 16;

	// end inline asm
	add.s64 	%rd59, %rd53, 6144;
	add.s32 	%r167, %r161, 6144;
	// begin inline asm
	cp.async.cg.shared.global [%r167], [%rd59], 16;

	// end inline asm
	add.s32 	%r418, %r418, 512;
	setp.lt.s32 	%p23, %r418, %r28;
	@%p23 bra 	$L__BB0_24;
$L__BB0_25:
	// begin inline asm
	cp.async.commit_group;

	// end inline asm
$L__BB0_26:
	setp.eq.s32 	%p24, %r417, 0;
	@%p24 bra 	$L__BB0_76;
	bra.uni 	$L__BB0_33;
$L__BB0_27:
	setp.ge.s32 	%p58, %r431, %r1;
	@%p58 bra 	$L__BB0_32;
	ld.param.u64 	%rd86, [_Z41flashattn_forward_wmma_v5_cp_async_kernelPK6__halfS1_S1_Pfiiif_param_3];
	mov.u32 	%r40, %ntid.x;
	cvta.to.global.u64 	%rd7, %rd86;
$L__BB0_29:
	div.s32 	%r82, %r431, %r86;
	add.s32 	%r405, %r5, %r82;
	setp.ge.s32 	%p59, %r405, %r85;
	@%p59 bra 	$L__BB0_31;
	rem.s32 	%r406, %r431, %r86;
	mad.lo.s32 	%r407, %r82, %r86, %r406;
	shl.b32 	%r408, %r407, 2;
	add.s32 	%r409, %r6, %r408;
	ld.shared.f32 	%f448, [%r409+6528];
	add.s32 	%r410, %r407, %r20;
	mul.wide.s32 	%rd82, %r410, 4;
	add.s64 	%rd83, %rd7, %rd82;
	st.global.f32 	[%rd83], %f448;
$L__BB0_31:
	add.s32 	%r431, %r431, %r40;
	setp.lt.s32 	%p60, %r431, %r1;
	@%p60 bra 	$L__BB0_29;
$L__BB0_32:
	ret;
$L__BB0_33:
	setp.lt.u32 	%p25, %r431, 128;
	// begin inline asm
	cp.async.wait_group 0;

	// end inline asm
	bar.sync 	0;
	mul.wide.u32 	%rd61, %r42, 8;
	xor.b64  	%rd62, %rd61, 8;
	add.s64 	%rd63, %rd1, %rd62;
	ld.local.u64 	%rd13, [%rd63];
	add.s64 	%rd64, %rd2, %rd62;
	ld.local.u64 	%rd14, [%rd64];
	@%p25 bra 	$L__BB0_34;
	bra.uni 	$L__BB0_43;
$L__BB0_34:
	setp.gt.s32 	%p26, %r86, 0;
	mov.f32 	%f473, 0f00000000;
	mov.f32 	%f474, %f473;
	mov.f32 	%f475, %f473;
	mov.f32 	%f476, %f473;
	mov.f32 	%f477, %f473;
	mov.f32 	%f478, %f473;
	mov.f32 	%f479, %f473;
	mov.f32 	%f480, %f473;
	@%p26 bra 	$L__BB0_35;
	bra.uni 	$L__BB0_42;
$L__BB0_35:
	setp.lt.u32 	%p27, %r86, 49;
	mov.b32 	%r422, 0;
	mov.f32 	%f480, 0f00000000;
	mov.f32 	%f479, %f480;
	mov.f32 	%f478, %f480;
	mov.f32 	%f477, %f480;
	mov.f32 	%f476, %f480;
	mov.f32 	%f475, %f480;
	mov.f32 	%f474, %f480;
	mov.f32 	%f473, %f480;
	@%p27 bra 	$L__BB0_38;
	mov.b32 	%r422, 0;
	mov.f32 	%f480, 0f00000000;
	mov.u32 	%r421, %r422;
$L__BB0_37:
	add.s32 	%r171, %r422, %r29;
	shl.b32 	%r172, %r171, 1;
	mov.u32 	%r173, smem_raw;
	add.s32 	%r174, %r173, %r172;
	add.s32 	%r175, %r422, %r30;
	mul.wide.u32 	%rd65, %r175, 2;
	add.s64 	%rd66, %rd13, %rd65;
	wmma.load.a.sync.aligned.row.m16n16k16.shared.f16 	{%r176, %r177, %r178, %r179, %r180, %r181, %r182, %r183}, [%r174], %r86;
	wmma.load.b.sync.aligned.col.m16n16k16.f16 	{%r184, %r185, %r186, %r187, %r188, %r189, %r190, %r191}, [%rd66], %r86;
	wmma.mma.sync.aligned.row.col.m16n16k16.f32.f32 {%f80, %f81, %f82, %f83, %f84, %f85, %f86, %f87}, {%r176, %r177, %r178, %r179, %r180, %r181, %r182, %r183}, {%r184, %r185, %r186, %r187, %r188, %r189, %r190, %r191}, {%f473, %f474, %f475, %f476, %f477, %f478, %f479, %f480};
	add.s32 	%r192, %r174, 32;
	add.s64 	%rd67, %rd66, 32;
	wmma.load.a.sync.aligned.row.m16n16k16.shared.f16 	{%r193, %r194, %r195, %r196, %r197, %r198, %r199, %r200}, [%r192], %r86;
	wmma.load.b.sync.aligned.col.m16n16k16.f16 	{%r201, %r202, %r203, %r204, %r205, %r206, %r207, %r208}, [%rd67], %r86;
	wmma.mma.sync.aligned.row.col.m16n16k16.f32.f32 {%f88, %f89, %f90, %f91, %f92, %f93, %f94, %f95}, {%r193, %r194, %r195, %r196, %r197, %r198, %r199, %r200}, {%r201, %r202, %r203, %r204, %r205, %r206, %r207, %r208}, {%f80, %f81, %f82, %f83, %f84, %f85, %f86, %f87};
	add.s32 	%r209, %r174, 64;
	add.s64 	%rd68, %rd66, 64;
	wmma.load.a.sync.aligned.row.m16n16k16.shared.f16 	{%r210, %r211, %r212, %r213, %r214, %r215, %r216, %r217}, [%r209], %r86;
	wmma.load.b.sync.aligned.col.m16n16k16.f16 	{%r218, %r219, %r220, %r221, %r222, %r223, %r224, %r225}, [%rd68], %r86;
	wmma.mma.sync.aligned.row.col.m16n16k16.f32.f32 {%f96, %f97, %f98, %f99, %f100, %f101, %f102, %f103}, {%r210, %r211, %r212, %r213, %r214, %r215, %r216, %r217}, {%r218, %r219, %r220, %r221, %r222, %r223, %r224, %r225}, {%f88, %f89, %f90, %f91, %f92, %f93, %f94, %f95};
	add.s32 	%r226, %r174, 96;
	add.s64 	%rd69, %rd66, 96;
	wmma.load.a.sync.aligned.row.m16n16k16.shared.f16 	{%r227, %r228, %r229, %r230, %r231, %r232, %r233, %r234}, [%r226], %r86;
	wmma.load.b.sync.aligned.col.m16n16k16.f16 	{%r235, %r236, %r237, %r238, %r239, %r240, %r241, %r242}, [%rd69], %r86;
	wmma.mma.sync.aligned.row.col.m16n16k16.f32.f32 {%f473, %f474, %f475, %f476, %f477, %f478, %f479, %f480}, {%r227, %r228, %r229, %r230, %r231, %r232, %r233, %r234}, {%r235, %r236, %r237, %r238, %r239, %r240, %r241, %r242}, {%f96, %f97, %f98, %f99, %f100, %f101, %f102, %f103};
	add.s32 	%r422, %r422, 64;
	add.s32 	%r421, %r421, 4;
	setp.ne.s32 	%p28, %r421, %r37;
	@%p28 bra 	$L__BB0_37;
$L__BB0_38:
	setp.eq.s32 	%p29, %r36, 0;
	@%p29 bra 	$L__BB0_42;
	setp.eq.s32 	%p30, %r36, 1;
	add.s32 	%r243, %r422, %r29;
	shl.b32 	%r244, %r243, 1;
	mov.u32 	%r245, smem_raw;
	add.s32 	%r58, %r245, %r244;
	add.s32 	%r246, %r422, %r30;
	mul.wide.u32 	%rd70, %r246, 2;
	add.s64 	%rd71, %rd13, %rd70;
	wmma.load.a.sync.aligned.row.m16n16k16.shared.f16 	{%r247, %r248, %r249, %r250, %r251, %r252, %r253, %r254}, [%r58], %r86;
	wmma.load.b.sync.aligned.col.m16n16k16.f16 	{%r255, %r256, %r257, %r258, %r259, %r260, %r261, %r262}, [%rd71], %r86;
	wmma.mma.sync.aligned.row.col.m16n16k16.f32.f32 {%f473, %f474, %f475, %f476, %f477, %f478, %f479, %f480}, {%r247, %r248, %r249, %r250, %r251, %r252, %r253, %r254}, {%r255, %r256, %r257, %r258, %r259, %r260, %r261, %r262}, {%f473, %f474, %f475, %f476, %f477, %f478, %f479, %f480};
	@%p30 bra 	$L__BB0_42;
	setp.eq.s32 	%p31, %r36, 2;
	add.s32 	%r263, %r58, 32;
	cvt.u64.u32 	%rd72, %r30;
	cvt.u64.u32 	%rd73, %r422;
	add.s64 	%rd74, %rd73, %rd72;
	shl.b64 	%rd75, %rd74, 1;
	add.s64 	%rd15, %rd13, %rd75;
	add.s64 	%rd76, %rd15, 32;
	wmma.load.a.sync.aligned.row.m16n16k16.shared.f16 	{%r264, %r265, %r266, %r267, %r268, %r269, %r270, %r271}, [%r263], %r86;
	wmma.load.b.sync.aligned.col.m16n16k16.f16 	{%r272, %r273, %r274, %r275, %r276, %r277, %r278, %r279}, [%rd76], %r86;
	wmma.mma.sync.aligned.row.col.m16n16k16.f32.f32 {%f473, %f474, %f475, %f476, %f477, %f478, %f479, %f480}, {%r264, %r265, %r266, %r267, %r268, %r269, %r270, %r271}, {%r272, %r273, %r274, %r275, %r276, %r277, %r278, %r279}, {%f473, %f474, %f475, %f476, %f477, %f478, %f479, %f480};
	@%p31 bra 	$L__BB0_42;
	add.s32 	%r280, %r58, 64;
	add.s64 	%rd77, %rd15, 64;
	wmma.load.a.sync.aligned.row.m16n16k16.shared.f16 	{%r281, %r282, %r283, %r284, %r285, %r286, %r287, %r288}, [%r280], %r86;
	wmma.load.b.sync.aligned.col.m16n16k16.f16 	{%r289, %r290, %r291, %r292, %r293, %r294, %r295, %r296}, [%rd77], %r86;
	wmma.mma.sync.aligned.row.col.m16n16k16.f32.f32 {%f473, %f474, %f475, %f476, %f477, %f478, %f479, %f480}, {%r281, %r282, %r283, %r284, %r285, %r286, %r287, %r288}, {%r289, %r290, %r291, %r292, %r293, %r294, %r295, %r296}, {%f473, %f474, %f475, %f476, %f477, %f478, %f479, %f480};
$L__BB0_42:
	mov.b32 	%r297, 32;
	wmma.store.d.sync.aligned.row.m16n16k16.shared.f32 	[%r31], {%f473, %f474, %f475, %f476, %f477, %f478, %f479, %f480}, %r297;
$L__BB0_43:
	setp.gt.u32 	%p32, %r431, 31;
	bar.sync 	0;
	@%p32 bra 	$L__BB0_52;
	mov.u32 	%r423, %r431;
$L__BB0_45:
	add.s32 	%r298, %r5, %r423;
	setp.ge.s32 	%p33, %r298, %r85;
	@%p33 bra 	$L__BB0_51;
	shl.b32 	%r299, %r423, 2;
	add.s32 	%r60, %r6, %r299;
	ld.shared.f32 	%f65, [%r60+4096];
	ld.shared.f32 	%f66, [%r60+4224];
	mad.lo.s32 	%r61, %r423, 124, %r60;
	ld.shared.f32 	%f105, [%r61];
	mul.f32 	%f106, %f74, %f105;
	st.shared.f32 	[%r61], %f106;
	max.f32 	%f107, %f106, 0fFF800000;
	ld.shared.f32 	%f108, [%r61+4];
	mul.f32 	%f109, %f74, %f108;
	st.shared.f32 	[%r61+4], %f109;
	max.f32 	%f110, %f107, %f109;
	ld.shared.f32 	%f111, [%r61+8];
	mul.f32 	%f112, %f74, %f111;
	st.shared.f32 	[%r61+8], %f112;
	max.f32 	%f113, %f110, %f112;
	ld.shared.f32 	%f114, [%r61+12];
	mul.f32 	%f115, %f74, %f114;
	st.shared.f32 	[%r61+12], %f115;
	max.f32 	%f116, %f113, %f115;
	ld.shared.f32 	%f117, [%r61+16];
	mul.f32 	%f118, %f74, %f117;
	st.shared.f32 	[%r61+16], %f118;
	max.f32 	%f119, %f116, %f118;
	ld.shared.f32 	%f120, [%r61+20];
	mul.f32 	%f121, %f74, %f120;
	st.shared.f32 	[%r61+20], %f121;
	max.f32 	%f122, %f119, %f121;
	ld.shared.f32 	%f123, [%r61+24];
	mul.f32 	%f124, %f74, %f123;
	st.shared.f32 	[%r61+24], %f124;
	max.f32 	%f125, %f122, %f124;
	ld.shared.f32 	%f126, [%r61+28];
	mul.f32 	%f127, %f74, %f126;
	st.shared.f32 	[%r61+28], %f127;
	max.f32 	%f128, %f125, %f127;
	ld.shared.f32 	%f129, [%r61+32];
	mul.f32 	%f130, %f74, %f129;
	st.shared.f32 	[%r61+32], %f130;
	max.f32 	%f131, %f128, %f130;
	ld.shared.f32 	%f132, [%r61+36];
	mul.f32 	%f133, %f74, %f132;
	st.shared.f32 	[%r61+36], %f133;
	max.f32 	%f134, %f131, %f133;
	ld.shared.f32 	%f135, [%r61+40];
	mul.f32 	%f136, %f74, %f135;
	st.shared.f32 	[%r61+40], %f136;
	max.f32 	%f137, %f134, %f136;
	ld.shared.f32 	%f138, [%r61+44];
	mul.f32 	%f139, %f74, %f138;
	st.shared.f32 	[%r61+44], %f139;
	max.f32 	%f140, %f137, %f139;
	ld.shared.f32 	%f141, [%r61+48];
	mul.f32 	%f142, %f74, %f141;
	st.shared.f32 	[%r61+48], %f142;
	max.f32 	%f143, %f140, %f142;
	ld.shared.f32 	%f144, [%r61+52];
	mul.f32 	%f145, %f74, %f144;
	st.shared.f32 	[%r61+52], %f145;
	max.f32 	%f146, %f143, %f145;
	ld.shared.f32 	%f147, [%r61+56];
	mul.f32 	%f148, %f74, %f147;
	st.shared.f32 	[%r61+56], %f148;
	max.f32 	%f149, %f146, %f148;
	ld.shared.f32 	%f150, [%r61+60];
	mul.f32 	%f151, %f74, %f150;
	st.shared.f32 	[%r61+60], %f151;
	max.f32 	%f152, %f149, %f151;
	ld.shared.f32 	%f153, [%r61+64];
	mul.f32 	%f154, %f74, %f153;
	st.shared.f32 	[%r61+64], %f154;
	max.f32 	%f155, %f152, %f154;
	ld.shared.f32 	%f156, [%r61+68];
	mul.f32 	%f157, %f74, %f156;
	st.shared.f32 	[%r61+68], %f157;
	max.f32 	%f158, %f155, %f157;
	ld.shared.f32 	%f159, [%r61+72];
	mul.f32 	%f160, %f74, %f159;
	st.shared.f32 	[%r61+72], %f160;
	max.f32 	%f161, %f158, %f160;
	ld.shared.f32 	%f162, [%r61+76];
	mul.f32 	%f163, %f74, %f162;
	st.shared.f32 	[%r61+76], %f163;
	max.f32 	%f164, %f161, %f163;
	ld.shared.f32 	%f165, [%r61+80];
	mul.f32 	%f166, %f74, %f165;
	st.shared.f32 	[%r61+80], %f166;
	max.f32 	%f167, %f164, %f166;
	ld.shared.f32 	%f168, [%r61+84];
	mul.f32 	%f169, %f74, %f168;
	st.shared.f32 	[%r61+84], %f169;
	max.f32 	%f170, %f167, %f169;
	ld.shared.f32 	%f171, [%r61+88];
	mul.f32 	%f172, %f74, %f171;
	st.shared.f32 	[%r61+88], %f172;
	max.f32 	%f173, %f170, %f172;
	ld.shared.f32 	%f174, [%r61+92];
	mul.f32 	%f175, %f74, %f174;
	st.shared.f32 	[%r61+92], %f175;
	max.f32 	%f176, %f173, %f175;
	ld.shared.f32 	%f177, [%r61+96];
	mul.f32 	%f178, %f74, %f177;
	st.shared.f32 	[%r61+96], %f178;
	max.f32 	%f179, %f176, %f178;
	ld.shared.f32 	%f180, [%r61+100];
	mul.f32 	%f181, %f74, %f180;
	st.shared.f32 	[%r61+100], %f181;
	max.f32 	%f182, %f179, %f181;
	ld.shared.f32 	%f183, [%r61+104];
	mul.f32 	%f184, %f74, %f183;
	st.shared.f32 	[%r61+104], %f184;
	max.f32 	%f185, %f182, %f184;
	ld.shared.f32 	%f186, [%r61+108];
	mul.f32 	%f187, %f74, %f186;
	st.shared.f32 	[%r61+108], %f187;
	max.f32 	%f188, %f185, %f187;
	ld.shared.f32 	%f189, [%r61+112];
	mul.f32 	%f190, %f74, %f189;
	st.shared.f32 	[%r61+112], %f190;
	max.f32 	%f191, %f188, %f190;
	ld.shared.f32 	%f192, [%r61+116];
	mul.f32 	%f193, %f74, %f192;
	st.shared.f32 	[%r61+116], %f193;
	max.f32 	%f194, %f191, %f193;
	ld.shared.f32 	%f195, [%r61+120];
	mul.f32 	%f196, %f74, %f195;
	st.shared.f32 	[%r61+120], %f196;
	max.f32 	%f197, %f194, %f196;
	ld.shared.f32 	%f198, [%r61+124];
	mul.f32 	%f199, %f74, %f198;
	st.shared.f32 	[%r61+124], %f199;
	max.f32 	%f200, %f197, %f199;
	max.f32 	%f67, %f65, %f200;
	setp.eq.f32 	%p34, %f65, 0fFF800000;
	mov.f32 	%f481, 0f00000000;
	@%p34 bra 	$L__BB0_48;
	sub.f32 	%f201, %f65, %f67;
	fma.rn.f32 	%f202, %f201, 0f3BBB989D, 0f3F000000;
	cvt.sat.f32.f32 	%f203, %f202;
	mov.f32 	%f204, 0f4B400001;
	mov.f32 	%f205, 0f437C0000;
	fma.rm.f32 	%f206, %f203, %f205, %f204;
	add.f32 	%f207, %f206, 0fCB40007F;
	neg.f32 	%f208, %f207;
	fma.rn.f32 	%f209, %f201, 0f3FB8AA3B, %f208;
	fma.rn.f32 	%f210, %f201, 0f32A57060, %f209;
	mov.b32 	%r300, %f206;
	shl.b32 	%r301, %r300, 23;
	mov.b32 	%f211, %r301;
	ex2.approx.ftz.f32 	%f212, %f210;
	mul.f32 	%f213, %f212, %f211;
	mul.f32 	%f481, %f66, %f213;
$L__BB0_48:
	mov.f32 	%f482, 0f00000000;
	mov.b32 	%r424, 0;
$L__BB0_49:
	shl.b32 	%r303, %r424, 2;
	add.s32 	%r304, %r61, %r303;
	ld.shared.f32 	%f215, [%r304];
	sub.f32 	%f216, %f215, %f67;
	fma.rn.f32 	%f217, %f216, 0f3BBB989D, 0f3F000000;
	cvt.sat.f32.f32 	%f218, %f217;
	mov.f32 	%f219, 0f4B400001;
	mov.f32 	%f220, 0f437C0000;
	fma.rm.f32 	%f221, %f218, %f220, %f219;
	add.f32 	%f222, %f221, 0fCB40007F;
	neg.f32 	%f223, %f222;
	fma.rn.f32 	%f224, %f216, 0f3FB8AA3B, %f223;
	fma.rn.f32 	%f225, %f216, 0f32A57060, %f224;
	mov.b32 	%r305, %f221;
	shl.b32 	%r306, %r305, 23;
	mov.b32 	%f226, %r306;
	ex2.approx.ftz.f32 	%f227, %f225;
	fma.rn.f32 	%f228, %f227, %f226, %f482;
	ld.shared.f32 	%f229, [%r304+4];
	sub.f32 	%f230, %f229, %f67;
	fma.rn.f32 	%f231, %f230, 0f3BBB989D, 0f3F000000;
	cvt.sat.f32.f32 	%f232, %f231;
	fma.rm.f32 	%f233, %f232, %f220, %f219;
	add.f32 	%f234, %f233, 0fCB40007F;
	neg.f32 	%f235, %f234;
	fma.rn.f32 	%f236, %f230, 0f3FB8AA3B, %f235;
	fma.rn.f32 	%f237, %f230, 0f32A57060, %f236;
	mov.b32 	%r307, %f233;
	shl.b32 	%r308, %r307, 23;
	mov.b32 	%f238, %r308;
	ex2.approx.ftz.f32 	%f239, %f237;
	fma.rn.f32 	%f240, %f239, %f238, %f228;
	ld.shared.f32 	%f241, [%r304+8];
	sub.f32 	%f242, %f241, %f67;
	fma.rn.f32 	%f243, %f242, 0f3BBB989D, 0f3F000000;
	cvt.sat.f32.f32 	%f244, %f243;
	fma.rm.f32 	%f245, %f244, %f220, %f219;
	add.f32 	%f246, %f245, 0fCB40007F;
	neg.f32 	%f247, %f246;
	fma.rn.f32 	%f248, %f242, 0f3FB8AA3B, %f247;
	fma.rn.f32 	%f249, %f242, 0f32A57060, %f248;
	mov.b32 	%r309, %f245;
	shl.b32 	%r310, %r309, 23;
	mov.b32 	%f250, %r310;
	ex2.approx.ftz.f32 	%f251, %f249;
	fma.rn.f32 	%f252, %f251, %f250, %f240;
	ld.shared.f32 	%f253, [%r304+12];
	sub.f32 	%f254, %f253, %f67;
	fma.rn.f32 	%f255, %f254, 0f3BBB989D, 0f3F000000;
	cvt.sat.f32.f32 	%f256, %f255;
	fma.rm.f32 	%f257, %f256, %f220, %f219;
	add.f32 	%f258, %f257, 0fCB40007F;
	neg.f32 	%f259, %f258;
	fma.rn.f32 	%f260, %f254, 0f3FB8AA3B, %f259;
	fma.rn.f32 	%f261, %f254, 0f32A57060, %f260;
	mov.b32 	%r311, %f257;
	shl.b32 	%r312, %r311, 23;
	mov.b32 	%f262, %r312;
	ex2.approx.ftz.f32 	%f263, %f261;
	fma.rn.f32 	%f264, %f263, %f262, %f252;
	ld.shared.f32 	%f265, [%r304+16];
	sub.f32 	%f266, %f265, %f67;
	fma.rn.f32 	%f267, %f266, 0f3BBB989D, 0f3F000000;
	cvt.sat.f32.f32 	%f268, %f267;
	fma.rm.f32 	%f269, %f268, %f220, %f219;
	add.f32 	%f270, %f269, 0fCB40007F;
	neg.f32 	%f271, %f270;
	fma.rn.f32 	%f272, %f266, 0f3FB8AA3B, %f271;
	fma.rn.f32 	%f273, %f266, 0f32A57060, %f272;
	mov.b32 	%r313, %f269;
	shl.b32 	%r314, %r313, 23;
	mov.b32 	%f274, %r314;
	ex2.approx.ftz.f32 	%f275, %f273;
	fma.rn.f32 	%f276, %f275, %f274, %f264;
	ld.shared.f32 	%f277, [%r304+20];
	sub.f32 	%f278, %f277, %f67;
	fma.rn.f32 	%f279, %f278, 0f3BBB989D, 0f3F000000;
	cvt.sat.f32.f32 	%f280, %f279;
	fma.rm.f32 	%f281, %f280, %f220, %f219;
	add.f32 	%f282, %f281, 0fCB40007F;
	neg.f32 	%f283, %f282;
	fma.rn.f32 	%f284, %f278, 0f3FB8AA3B, %f283;
	fma.rn.f32 	%f285, %f278, 0f32A57060, %f284;
	mov.b32 	%r315, %f281;
	shl.b32 	%r316, %r315, 23;
	mov.b32 	%f286, %r316;
	ex2.approx.ftz.f32 	%f287, %f285;
	fma.rn.f32 	%f288, %f287, %f286, %f276;
	ld.shared.f32 	%f289, [%r304+24];
	sub.f32 	%f290, %f289, %f67;
	fma.rn.f32 	%f291, %f290, 0f3BBB989D, 0f3F000000;
	cvt.sat.f32.f32 	%f292, %f291;
	fma.rm.f32 	%f293, %f292, %f220, %f219;
	add.f32 	%f294, %f293, 0fCB40007F;
	neg.f32 	%f295, %f294;
	fma.rn.f32 	%f296, %f290, 0f3FB8AA3B, %f295;
	fma.rn.f32 	%f297, %f290, 0f32A57060, %f296;
	mov.b32 	%r317, %f293;
	shl.b32 	%r318, %r317, 23;
	mov.b32 	%f298, %r318;
	ex2.approx.ftz.f32 	%f299, %f297;
	fma.rn.f32 	%f300, %f299, %f298, %f288;
	ld.shared.f32 	%f301, [%r304+28];
	sub.f32 	%f302, %f301, %f67;
	fma.rn.f32 	%f303, %f302, 0f3BBB989D, 0f3F000000;
	cvt.sat.f32.f32 	%f304, %f303;
	fma.rm.f32 	%f305, %f304, %f220, %f219;
	add.f32 	%f306, %f305, 0fCB40007F;
	neg.f32 	%f307, %f306;
	fma.rn.f32 	%f308, %f302, 0f3FB8AA3B, %f307;
	fma.rn.f32 	%f309, %f302, 0f32A57060, %f308;
	mov.b32 	%r319, %f305;
	shl.b32 	%r320, %r319, 23;
	mov.b32 	%f310, %r320;
	ex2.approx.ftz.f32 	%f311, %f309;
	fma.rn.f32 	%f482, %f311, %f310, %f300;
	add.s32 	%r424, %r424, 8;
	setp.ne.s32 	%p35, %r424, 32;
	@%p35 bra 	$L__BB0_49;
	add.f32 	%f312, %f481, %f482;
	setp.gt.f32 	%p36, %f312, 0f00000000;
	setp.gt.f32 	%p37, %f66, 0f00000000;
	div.rn.f32 	%f313, %f481, %f312;
	selp.f32 	%f314, %f313, 0f00000000, %p37;
	selp.f32 	%f315, %f314, 0f00000000, %p36;
	st.shared.f32 	[%r60+4096], %f67;
	st.shared.f32 	[%r60+4224], %f312;
	mad.lo.s32 	%r321, %r423, -124, %r61;
	st.shared.f32 	[%r321+4352], %f315;
$L__BB0_51:
	add.s32 	%r423, %r423, %r32;
	setp.lt.u32 	%p38, %r423, 32;
	@%p38 bra 	$L__BB0_45;
$L__BB0_52:
	setp.ge.s32 	%p39, %r431, %r1;
	bar.sync 	0;
	@%p39 bra 	$L__BB0_57;
	mov.u32 	%r425, %r431;
$L__BB0_54:
	div.s32 	%r66, %r425, %r86;
	add.s32 	%r322, %r5, %r66;
	setp.ge.s32 	%p40, %r322, %r85;
	@%p40 bra 	$L__BB0_56;
	shl.b32 	%r323, %r66, 2;
	add.s32 	%r324, %r6, %r323;
	ld.shared.f32 	%f316, [%r324+4352];
	rem.s32 	%r325, %r425, %r86;
	mad.lo.s32 	%r326, %r66, %r86, %r325;
	shl.b32 	%r327, %r326, 2;
	add.s32 	%r328, %r6, %r327;
	ld.shared.f32 	%f317, [%r328+6528];
	mul.f32 	%f318, %f316, %f317;
	st.shared.f32 	[%r328+6528], %f318;
$L__BB0_56:
	add.s32 	%r425, %r425, %r32;
	setp.lt.s32 	%p41, %r425, %r1;
	@%p41 bra 	$L__BB0_54;
$L__BB0_57:
	setp.gt.u32 	%p42, %r431, 31;
	bar.sync 	0;
	@%p42 bra 	$L__BB0_64;
	mov.u32 	%r426, %r431;
$L__BB0_59:
	add.s32 	%r329, %r5, %r426;
	setp.lt.s32 	%p43, %r329, %r85;
	@%p43 bra 	$L__BB0_61;
	mov.f32 	%f319, 0f00000000;
	// begin inline asm
	{  cvt.rn.f16.f32 %rs5, %f319;}

	// end inline asm
	shl.b32 	%r330, %r426, 6;
	add.s32 	%r331, %r6, %r330;
	st.shared.u16 	[%r331+4480], %rs5;
	st.shared.u16 	[%r331+4482], %rs5;
	st.shared.u16 	[%r331+4484], %rs5;
	st.shared.u16 	[%r331+4486], %rs5;
	st.shared.u16 	[%r331+4488], %rs5;
	st.shared.u16 	[%r331+4490], %rs5;
	st.shared.u16 	[%r331+4492], %rs5;
	st.shared.u16 	[%r331+4494], %rs5;
	st.shared.u16 	[%r331+4496], %rs5;
	st.shared.u16 	[%r331+4498], %rs5;
	st.shared.u16 	[%r331+4500], %rs5;
	st.shared.u16 	[%r331+4502], %rs5;
	st.shared.u16 	[%r331+4504], %rs5;
	st.shared.u16 	[%r331+4506], %rs5;
	st.shared.u16 	[%r331+4508], %rs5;
	st.shared.u16 	[%r331+4510], %rs5;
	st.shared.u16 	[%r331+4512], %rs5;
	st.shared.u16 	[%r331+4514], %rs5;
	st.shared.u16 	[%r331+4516], %rs5;
	st.shared.u16 	[%r331+4518], %rs5;
	st.shared.u16 	[%r331+4520], %rs5;
	st.shared.u16 	[%r331+4522], %rs5;
	st.shared.u16 	[%r331+4524], %rs5;
	st.shared.u16 	[%r331+4526], %rs5;
	st.shared.u16 	[%r331+4528], %rs5;
	st.shared.u16 	[%r331+4530], %rs5;
	st.shared.u16 	[%r331+4532], %rs5;
	st.shared.u16 	[%r331+4534], %rs5;
	st.shared.u16 	[%r331+4536], %rs5;
	st.shared.u16 	[%r331+4538], %rs5;
	st.shared.u16 	[%r331+4540], %rs5;
	st.shared.u16 	[%r331+4542], %rs5;
	bra.uni 	$L__BB0_63;
$L__BB0_61:
	shl.b32 	%r333, %r426, 2;
	add.s32 	%r334, %r6, %r333;
	ld.shared.f32 	%f72, [%r334+4096];
	ld.shared.f32 	%f320, [%r334+4224];
	setp.gt.f32 	%p44, %f320, 0f00000000;
	rcp.rn.f32 	%f321, %f320;
	selp.f32 	%f73, %f321, 0f00000000, %p44;
	shl.b32 	%r69, %r426, 5;
	mov.b32 	%r427, 0;
$L__BB0_62:
	add.s32 	%r335, %r427, %r69;
	shl.b32 	%r336, %r335, 2;
	add.s32 	%r337, %r6, %r336;
	ld.shared.f32 	%f330, [%r337];
	sub.f32 	%f331, %f330, %f72;
	fma.rn.f32 	%f332, %f331, 0f3BBB989D, 0f3F000000;
	cvt.sat.f32.f32 	%f333, %f332;
	mov.f32 	%f334, 0f4B400001;
	mov.f32 	%f335, 0f437C0000;
	fma.rm.f32 	%f336, %f333, %f335, %f334;
	add.f32 	%f337, %f336, 0fCB40007F;
	neg.f32 	%f338, %f337;
	fma.rn.f32 	%f339, %f331, 0f3FB8AA3B, %f338;
	fma.rn.f32 	%f340, %f331, 0f32A57060, %f339;
	mov.b32 	%r338, %f336;
	shl.b32 	%r339, %r338, 23;
	mov.b32 	%f341, %r339;
	ex2.approx.ftz.f32 	%f342, %f340;
	mul.f32 	%f343, %f342, %f341;
	mul.f32 	%f322, %f73, %f343;
	// begin inline asm
	{  cvt.rn.f16.f32 %rs6, %f322;}

	// end inline asm
	shl.b32 	%r340, %r335, 1;
	sub.s32 	%r341, %r337, %r340;
	st.shared.u16 	[%r341+4480], %rs6;
	ld.shared.f32 	%f344, [%r337+4];
	sub.f32 	%f345, %f344, %f72;
	fma.rn.f32 	%f346, %f345, 0f3BBB989D, 0f3F000000;
	cvt.sat.f32.f32 	%f347, %f346;
	fma.rm.f32 	%f348, %f347, %f335, %f334;
	add.f32 	%f349, %f348, 0fCB40007F;
	neg.f32 	%f350, %f349;
	fma.rn.f32 	%f351, %f345, 0f3FB8AA3B, %f350;
	fma.rn.f32 	%f352, %f345, 0f32A57060, %f351;
	mov.b32 	%r342, %f348;
	shl.b32 	%r343, %r342, 23;
	mov.b32 	%f353, %r343;
	ex2.approx.ftz.f32 	%f354, %f352;
	mul.f32 	%f355, %f354, %f353;
	mul.f32 	%f323, %f73, %f355;
	// begin inline asm
	{  cvt.rn.f16.f32 %rs7, %f323;}

	// end inline asm
	st.shared.u16 	[%r341+4482], %rs7;
	ld.shared.f32 	%f356, [%r337+8];
	sub.f32 	%f357, %f356, %f72;
	fma.rn.f32 	%f358, %f357, 0f3BBB989D, 0f3F000000;
	cvt.sat.f32.f32 	%f359, %f358;
	fma.rm.f32 	%f360, %f359, %f335, %f334;
	add.f32 	%f361, %f360, 0fCB40007F;
	neg.f32 	%f362, %f361;
	fma.rn.f32 	%f363, %f357, 0f3FB8AA3B, %f362;
	fma.rn.f32 	%f364, %f357, 0f32A57060, %f363;
	mov.b32 	%r344, %f360;
	shl.b32 	%r345, %r344, 23;
	mov.b32 	%f365, %r345;
	ex2.approx.ftz.f32 	%f366, %f364;
	mul.f32 	%f367, %f366, %f365;
	mul.f32 	%f324, %f73, %f367;
	// begin inline asm
	{  cvt.rn.f16.f32 %rs8, %f324;}

	// end inline asm
	st.shared.u16 	[%r341+4484], %rs8;
	ld.shared.f32 	%f368, [%r337+12];
	sub.f32 	%f369, %f368, %f72;
	fma.rn.f32 	%f370, %f369, 0f3BBB989D, 0f3F000000;
	cvt.sat.f32.f32 	%f371, %f370;
	fma.rm.f32 	%f372, %f371, %f335, %f334;
	add.f32 	%f373, %f372, 0fCB40007F;
	neg.f32 	%f374, %f373;
	fma.rn.f32 	%f375, %f369, 0f3FB8AA3B, %f374;
	fma.rn.f32 	%f376, %f369, 0f32A57060, %f375;
	mov.b32 	%r346, %f372;
	shl.b32 	%r347, %r346, 23;
	mov.b32 	%f377, %r347;
	ex2.approx.ftz.f32 	%f378, %f376;
	mul.f32 	%f379, %f378, %f377;
	mul.f32 	%f325, %f73, %f379;
	// begin inline asm
	{  cvt.rn.f16.f32 %rs9, %f325;}

	// end inline asm
	st.shared.u16 	[%r341+4486], %rs9;
	ld.shared.f32 	%f380, [%r337+16];
	sub.f32 	%f381, %f380, %f72;
	fma.rn.f32 	%f382, %f381, 0f3BBB989D, 0f3F000000;
	cvt.sat.f32.f32 	%f383, %f382;
	fma.rm.f32 	%f384, %f383, %f335, %f334;
	add.f32 	%f385, %f384, 0fCB40007F;
	neg.f32 	%f386, %f385;
	fma.rn.f32 	%f387, %f381, 0f3FB8AA3B, %f386;
	fma.rn.f32 	%f388, %f381, 0f32A57060, %f387;
	mov.b32 	%r348, %f384;
	shl.b32 	%r349, %r348, 23;
	mov.b32 	%f389, %r349;
	ex2.approx.ftz.f32 	%f390, %f388;
	mul.f32 	%f391, %f390, %f389;
	mul.f32 	%f326, %f73, %f391;
	// begin inline asm
	{  cvt.rn.f16.f32 %rs10, %f326;}

	// end inline asm
	st.shared.u16 	[%r341+4488], %rs10;
	ld.shared.f32 	%f392, [%r337+20];
	sub.f32 	%f393, %f392, %f72;
	fma.rn.f32 	%f394, %f393, 0f3BBB989D, 0f3F000000;
	cvt.sat.f32.f32 	%f395, %f394;
	fma.rm.f32 	%f396, %f395, %f335, %f334;
	add.f32 	%f397, %f396, 0fCB40007F;
	neg.f32 	%f398, %f397;
	fma.rn.f32 	%f399, %f393, 0f3FB8AA3B, %f398;
	fma.rn.f32 	%f400, %f393, 0f32A57060, %f399;
	mov.b32 	%r350, %f396;
	shl.b32 	%r351, %r350, 23;
	mov.b32 	%f401, %r351;
	ex2.approx.ftz.f32 	%f402, %f400;
	mul.f32 	%f403, %f402, %f401;
	mul.f32 	%f327, %f73, %f403;
	// begin inline asm
	{  cvt.rn.f16.f32 %rs11, %f327;}

	// end inline asm
	st.shared.u16 	[%r341+4490], %rs11;
	ld.shared.f32 	%f404, [%r337+24];
	sub.f32 	%f405, %f404, %f72;
	fma.rn.f32 	%f406, %f405, 0f3BBB989D, 0f3F000000;
	cvt.sat.f32.f32 	%f407, %f406;
	fma.rm.f32 	%f408, %f407, %f335, %f334;
	add.f32 	%f409, %f408, 0fCB40007F;
	neg.f32 	%f410, %f409;
	fma.rn.f32 	%f411, %f405, 0f3FB8AA3B, %f410;
	fma.rn.f32 	%f412, %f405, 0f32A57060, %f411;
	mov.b32 	%r352, %f408;
	shl.b32 	%r353, %r352, 23;
	mov.b32 	%f413, %r353;
	ex2.approx.ftz.f32 	%f414, %f412;
	mul.f32 	%f415, %f414, %f413;
	mul.f32 	%f328, %f73, %f415;
	// begin inline asm
	{  cvt.rn.f16.f32 %rs12, %f328;}

	// end inline asm
	st.shared.u16 	[%r341+4492], %rs12;
	ld.shared.f32 	%f416, [%r337+28];
	sub.f32 	%f417, %f416, %f72;
	fma.rn.f32 	%f418, %f417, 0f3BBB989D, 0f3F000000;
	cvt.sat.f32.f32 	%f419, %f418;
	fma.rm.f32 	%f420, %f419, %f335, %f334;
	add.f32 	%f421, %f420, 0fCB40007F;
	neg.f32 	%f422, %f421;
	fma.rn.f32 	%f423, %f417, 0f3FB8AA3B, %f422;
	fma.rn.f32 	%f424, %f417, 0f32A57060, %f423;
	mov.b32 	%r354, %f420;
	shl.b32 	%r355, %r354, 23;
	mov.b32 	%f425, %r355;
	ex2.approx.ftz.f32 	%f426, %f424;
	mul.f32 	%f427, %f426, %f425;
	mul.f32 	%f329, %f73, %f427;
	// begin inline asm
	{  cvt.rn.f16.f32 %rs13, %f329;}

	// end inline asm
	st.shared.u16 	[%r341+4494], %rs13;
	add.s32 	%r427, %r427, 8;
	setp.ne.s32 	%p45, %r427, 32;
	@%p45 bra 	$L__BB0_62;
$L__BB0_63:
	add.s32 	%r426, %r426, %r32;
	setp.lt.u32 	%p46, %r426, 32;
	@%p46 bra 	$L__BB0_59;
$L__BB0_64:
	setp.ge.s32 	%p47, %r431, %r1;
	bar.sync 	0;
	@%p47 bra 	$L__BB0_67;
	mov.u32 	%r428, %r431;
$L__BB0_66:
	shl.b32 	%r356, %r428, 2;
	add.s32 	%r357, %r27, %r356;
	mov.b32 	%r358, 0;
	st.shared.u32 	[%r357+6528], %r358;
	add.s32 	%r428, %r428, %r32;
	setp.lt.s32 	%p48, %r428, %r1;
	@%p48 bra 	$L__BB0_66;
$L__BB0_67:
	setp.lt.s32 	%p49, %r86, 16;
	bar.sync 	0;
	@%p49 bra 	$L__BB0_73;
	mov.b32 	%r429, 0;
$L__BB0_69:
	setp.gt.u32 	%p50, %r431, 127;
	@%p50 bra 	$L__BB0_72;
	shl.b32 	%r360, %r33, 4;
	add.s32 	%r76, %r429, %r360;
	setp.ge.s32 	%p51, %r76, %r86;
	@%p51 bra 	$L__BB0_72;
	mul.wide.u32 	%rd78, %r76, 2;
	add.s64 	%rd79, %rd14, %rd78;
	mov.b32 	%r361, 32;
	wmma.load.a.sync.aligned.row.m16n16k16.shared.f16 	{%r362, %r363, %r364, %r365, %r366, %r367, %r368, %r369}, [%r38], %r361;
	wmma.load.b.sync.aligned.row.m16n16k16.f16 	{%r370, %r371, %r372, %r373, %r374, %r375, %r376, %r377}, [%rd79], %r86;
	mov.f32 	%f428, 0f00000000;
	wmma.mma.sync.aligned.row.row.m16n16k16.f32.f32 {%f429, %f430, %f431, %f432, %f433, %f434, %f435, %f436}, {%r362, %r363, %r364, %r365, %r366, %r367, %r368, %r369}, {%r370, %r371, %r372, %r373, %r374, %r375, %r376, %r377}, {%f428, %f428, %f428, %f428, %f428, %f428, %f428, %f428};
	add.s32 	%r378, %r33, %r86;
	shl.b32 	%r379, %r378, 4;
	add.s32 	%r380, %r379, %r429;
	mul.wide.u32 	%rd80, %r380, 2;
	add.s64 	%rd81, %rd14, %rd80;
	wmma.load.a.sync.aligned.row.m16n16k16.shared.f16 	{%r381, %r382, %r383, %r384, %r385, %r386, %r387, %r388}, [%r39], %r361;
	wmma.load.b.sync.aligned.row.m16n16k16.f16 	{%r389, %r390, %r391, %r392, %r393, %r394, %r395, %r396}, [%rd81], %r86;
	wmma.mma.sync.aligned.row.row.m16n16k16.f32.f32 {%f437, %f438, %f439, %f440, %f441, %f442, %f443, %f444}, {%r381, %r382, %r383, %r384, %r385, %r386, %r387, %r388}, {%r389, %r390, %r391, %r392, %r393, %r394, %r395, %r396}, {%f429, %f430, %f431, %f432, %f433, %f434, %f435, %f436};
	add.s32 	%r397, %r76, %r29;
	shl.b32 	%r398, %r397, 2;
	add.s32 	%r399, %r27, %r398;
	add.s32 	%r400, %r399, 6528;
	wmma.store.d.sync.aligned.row.m16n16k16.shared.f32 	[%r400], {%f437, %f438, %f439, %f440, %f441, %f442, %f443, %f444}, %r86;
$L__BB0_72:
	bar.sync 	0;
	add.s32 	%r429, %r429, 32;
	setp.le.s32 	%p52, %r86, %r429;
	sub.s32 	%r401, %r86, %r429;
	setp.lt.s32 	%p53, %r401, 16;
	or.pred  	%p54, %p52, %p53;
	@%p54 bra 	$L__BB0_73;
	bra.uni 	$L__BB0_69;
$L__BB0_73:
	setp.ge.s32 	%p55, %r431, %r1;
	mov.u32 	%r430, %r431;
	@%p55 bra 	$L__BB0_75;
$L__BB0_74:
	shl.b32 	%r402, %r430, 2;
	add.s32 	%r403, %r27, %r402;
	ld.shared.f32 	%f445, [%r403+6528];
	add.s32 	%r404, %r6, %r402;
	ld.shared.f32 	%f446, [%r404+6528];
	add.f32 	%f447, %f445, %f446;
	st.shared.f32 	[%r404+6528], %f447;
	add.s32 	%r430, %r430, %r32;
	setp.lt.s32 	%p56, %r430, %r1;
	@%p56 bra 	$L__BB0_74;
$L__BB0_75:
	bar.sync 	0;
$L__BB0_76:
	bar.sync 	0;
	add.s32 	%r80, %r417, 1;
	setp.eq.s32 	%p57, %r417, %r26;
	mov.u32 	%r417, %r80;
	@%p57 bra 	$L__BB0_27;
	bra.uni 	$L__BB0_17;
$L__BB0_77:
	shl.b32 	%r110, %r413, 2;
	add.s32 	%r111, %r6, %r110;
	mov.b32 	%r112, -8388608;
	st.shared.u32 	[%r111+4096], %r112;
	mov.b32 	%r113, 0;
	st.shared.u32 	[%r111+4224], %r113;
	st.shared.u32 	[%r111+4352], %r113;
	shl.b32 	%r114, %r7, 2;
	add.s32 	%r115, %r111, %r114;
	st.shared.u32 	[%r115+4096], %r112;
	st.shared.u32 	[%r115+4224], %r113;
	st.shared.u32 	[%r115+4352], %r113;
	add.s32 	%r116, %r115, %r114;
	st.shared.u32 	[%r116+4096], %r112;
	st.shared.u32 	[%r116+4224], %r113;
	st.shared.u32 	[%r116+4352], %r113;
	add.s32 	%r117, %r116, %r114;
	st.shared.u32 	[%r117+4096], %r112;
	st.shared.u32 	[%r117+4224], %r113;
	st.shared.u32 	[%r117+4352], %r113;
	add.s32 	%r413, %r114, %r413;
	setp.lt.u32 	%p10, %r413, 32;
	@%p10 bra 	$L__BB0_77;
	bra.uni 	$L__BB0_7;

}


// ===== COMPILED SASS (sm_100) =====

	.target	sm_100

	.elftype	@"ET_EXEC"


//--------------------- .note.nv.tkinfo           --------------------------
	.section	.note.nv.tkinfo,"",@"SHT_NOTE"
	.sectionflags	@"SHF_NOTE_NV_TKINFO"
	.tkinfo
        /*0018*/ 	.word	0x00000002
        /*0030*/ 	.string	""
        /*0030*/ 	.string	"ptxas"
        /*0030*/ 	.string	"Cuda compilation tools, release 13.0, V13.0.88"
        /*0030*/ 	.string	"Build cuda_13.0.r13.0/compiler.36424714_0"
        /*0030*/ 	.string	"-arch sm_100 -m 64 "



//--------------------- .note.nv.cuinfo           --------------------------
	.section	.note.nv.cuinfo,"",@"SHT_NOTE"
	.sectionflags	@"SHF_NOTE_NV_CUINFO"
        /*0018*/ 	.short	0x0002
        /*001a*/ 	.short	0x0064
        /*001c*/ 	.short	0x0082
	.zero		2


//--------------------- .nv.info                  --------------------------
	.section	.nv.info,"",@"SHT_CUDA_INFO"
	.align	4


	//----- nvinfo : EIATTR_REGCOUNT
	.align		4
        /*0000*/ 	.byte	0x04, 0x2f
        /*0002*/ 	.short	(.L_1 - .L_0)
	.align		4
.L_0:
        /*0004*/ 	.word	index@(_Z41flashattn_forward_wmma_v5_cp_async_kernelPK6__halfS1_S1_Pfiiif)
        /*0008*/ 	.word	0x00000042


	//----- nvinfo : EIATTR_FRAME_SIZE
	.align		4
.L_1:
        /*000c*/ 	.byte	0x04, 0x11
        /*000e*/ 	.short	(.L_3 - .L_2)
	.align		4
.L_2:
        /*0010*/ 	.word	index@($__internal_1_$__cuda_sm3x_div_rn_noftz_f32_slowpath)
        /*0014*/ 	.word	0x00000020


	//----- nvinfo : EIATTR_FRAME_SIZE
	.align		4
.L_3:
        /*0018*/ 	.byte	0x04, 0x11
        /*001a*/ 	.short	(.L_5 - .L_4)
	.align		4
.L_4:
        /*001c*/ 	.word	index@($__internal_0_$__cuda_sm20_rcp_rn_f32_slowpath)
        /*0020*/ 	.word	0x00000020


	//----- nvinfo : EIATTR_FRAME_SIZE
	.align		4
.L_5:
        /*0024*/ 	.byte	0x04, 0x11
        /*0026*/ 	.short	(.L_7 - .L_6)
	.align		4
.L_6:
        /*0028*/ 	.word	index@(_Z41flashattn_forward_wmma_v5_cp_async_kernelPK6__halfS1_S1_Pfiiif)
        /*002c*/ 	.word	0x00000020


	//----- nvinfo : EIATTR_MIN_STACK_SIZE
	.align		4
.L_7:
        /*0030*/ 	.byte	0x04, 0x12
        /*0032*/ 	.short	(.L_9 - .L_8)
	.align		4
.L_8:
        /*0034*/ 	.word	index@(_Z41flashattn_forward_wmma_v5_cp_async_kernelPK6__halfS1_S1_Pfiiif)
        /*0038*/ 	.word	0x00000020
.L_9:


//--------------------- .nv.compat                --------------------------
	.section	.nv.compat,"",@"SHT_CUDA_COMPAT_INFO"
	.align	4
        /*0000*/ 	.byte	0x02, 0x09, 0x00, 0x00, 0x02, 0x02, 0x01, 0x00, 0x02, 0x05, 0x05, 0x00, 0x03, 0x07, 0x01, 0x01
        /*0010*/ 	.byte	0x02, 0x03, 0x00, 0x00, 0x02, 0x06, 0x01, 0x00, 0x04, 0x0b, 0x08, 0x00, 0x01, 0x00, 0x00, 0x00
        /*0020*/ 	.byte	0x00, 0x00, 0x00, 0x00


//--------------------- .nv.info._Z41flashattn_forward_wmma_v5_cp_async_kernelPK6__halfS1_S1_Pfiiif --------------------------
	.section	.nv.info._Z41flashattn_forward_wmma_v5_cp_async_kernelPK6__halfS1_S1_Pfiiif,"",@"SHT_CUDA_INFO"
	.sectionflags	@""
	.align	4


	//----- nvinfo : EIATTR_CUDA_API_VERSION
	.align		4
        /*0000*/ 	.byte	0x04, 0x37
        /*0002*/ 	.short	(.L_11 - .L_10)
.L_10:
        /*0004*/ 	.word	0x00000082


	//----- nvinfo : EIATTR_KPARAM_INFO
	.align		4
.L_11:
        /*0008*/ 	.byte	0x04, 0x17
        /*000a*/ 	.short	(.L_13 - .L_12)
.L_12:
        /*000c*/ 	.word	0x00000000
        /*0010*/ 	.short	0x0007
        /*0012*/ 	.short	0x002c
        /*0014*/ 	.byte	0x00, 0xf0, 0x11, 0x00


	//----- nvinfo : EIATTR_KPARAM_INFO
	.align		4
.L_13:
        /*0018*/ 	.byte	0x04, 0x17
        /*001a*/ 	.short	(.L_15 - .L_14)
.L_14:
        /*001c*/ 	.word	0x00000000
        /*0020*/ 	.short	0x0006
        /*0022*/ 	.short	0x0028
        /*0024*/ 	.byte	0x00, 0xf0, 0x11, 0x00


	//----- nvinfo : EIATTR_KPARAM_INFO
	.align		4
.L_15:
        /*0028*/ 	.byte	0x04, 0x17
        /*002a*/ 	.short	(.L_17 - .L_16)
.L_16:
        /*002c*/ 	.word	0x00000000
        /*0030*/ 	.short	0x0005
        /*0032*/ 	.short	0x0024
        /*0034*/ 	.byte	0x00, 0xf0, 0x11, 0x00


	//----- nvinfo : EIATTR_KPARAM_INFO
	.align		4
.L_17:
        /*0038*/ 	.byte	0x04, 0x17
        /*003a*/ 	.short	(.L_19 - .L_18)
.L_18:
        /*003c*/ 	.word	0x00000000
        /*0040*/ 	.short	0x0004
        /*0042*/ 	.short	0x0020
        /*0044*/ 	.byte	0x00, 0xf0, 0x11, 0x00


	//----- nvinfo : EIATTR_KPARAM_INFO
	.align		4
.L_19:
        /*0048*/ 	.byte	0x04, 0x17
        /*004a*/ 	.short	(.L_21 - .L_20)
.L_20:
        /*004c*/ 	.word	0x00000000
        /*0050*/ 	.short	0x0003
        /*0052*/ 	.short	0x0018
        /*0054*/ 	.byte	0x00, 0xf5, 0x21, 0x00


	//----- nvinfo : EIATTR_KPARAM_INFO
	.align		4
.L_21:
        /*0058*/ 	.byte	0x04, 0x17
        /*005a*/ 	.short	(.L_23 - .L_22)
.L_22:
        /*005c*/ 	.word	0x00000000
        /*0060*/ 	.short	0x0002
        /*0062*/ 	.short	0x0010
        /*0064*/ 	.byte	0x00, 0xf5, 0x21, 0x00


	//----- nvinfo : EIATTR_KPARAM_INFO
	.align		4
.L_23:
        /*0068*/ 	.byte	0x04, 0x17
        /*006a*/ 	.short	(.L_25 - .L_24)
.L_24:
        /*006c*/ 	.word	0x00000000
        /*0070*/ 	.short	0x0001
        /*0072*/ 	.short	0x0008
        /*0074*/ 	.byte	0x00, 0xf5, 0x21, 0x00


	//----- nvinfo : EIATTR_KPARAM_INFO
	.align		4
.L_25:
        /*0078*/ 	.byte	0x04, 0x17
        /*007a*/ 	.short	(.L_27 - .L_26)
.L_26:
        /*007c*/ 	.word	0x00000000
        /*0080*/ 	.short	0x0000
        /*0082*/ 	.short	0x0000
        /*0084*/ 	.byte	0x00, 0xf5, 0x21, 0x00


	//----- nvinfo : EIATTR_SPARSE_MMA_MASK
	.align		4
.L_27:
        /*0088*/ 	.byte	0x03, 0x50
        /*008a*/ 	.short	0x0000


	//----- nvinfo : EIATTR_WMMA_USED
	.align		4
        /*008c*/ 	.byte	0x01, 0x2b
	.zero		2


	//----- nvinfo : EIATTR_MAXREG_COUNT
	.align		4
        /*0090*/ 	.byte	0x03, 0x1b
        /*0092*/ 	.short	0x00ff


	//----- nvinfo : EIATTR_NUM_BARRIERS
	.align		4
        /*0094*/ 	.byte	0x02, 0x4c
        /*0096*/ 	.byte	0x01
	.zero		1


	//----- nvinfo : EIATTR_MERCURY_ISA_VERSION
	.align		4
        /*0098*/ 	.byte	0x03, 0x5f
        /*009a*/ 	.short	0x0101


	//----- nvinfo : EIATTR_VRC_CTA_INIT_COUNT
	.align		4
        /*009c*/ 	.byte	0x02, 0x4a
	.zero		1
	.zero		1


	//----- nvinfo : EIATTR_EXIT_INSTR_OFFSETS
	.align		4
        /*00a0*/ 	.byte	0x04, 0x1c
        /*00a2*/ 	.short	(.L_29 - .L_28)


	//   ....[0]....
.L_28:
        /*00a4*/ 	.word	0x00000090


	//   ....[1]....
        /*00a8*/ 	.word	0x00000270


	//   ....[2]....
        /*00ac*/ 	.word	0x00005280


	//   ....[3]....
        /*00b0*/ 	.word	0x00005630


	//----- nvinfo : EIATTR_CRS_STACK_SIZE
	.align		4
.L_29:
        /*00b4*/ 	.byte	0x04, 0x1e
        /*00b6*/ 	.short	(.L_31 - .L_30)
.L_30:
        /*00b8*/ 	.word	0x00000000


	//----- nvinfo : EIATTR_CBANK_PARAM_SIZE
	.align		4
.L_31:
        /*00bc*/ 	.byte	0x03, 0x19
        /*00be*/ 	.short	0x0030


	//----- nvinfo : EIATTR_PARAM_CBANK
	.align		4
        /*00c0*/ 	.byte	0x04, 0x0a
        /*00c2*/ 	.short	(.L_33 - .L_32)
	.align		4
.L_32:
        /*00c4*/ 	.word	index@(.nv.constant0._Z41flashattn_forward_wmma_v5_cp_async_kernelPK6__halfS1_S1_Pfiiif)
        /*00c8*/ 	.short	0x0380
        /*00ca*/ 	.short	0x0030


	//----- nvinfo : EIATTR_SW_WAR
	.align		4
.L_33:
        /*00cc*/ 	.byte	0x04, 0x36
        /*00ce*/ 	.short	(.L_35 - .L_34)
.L_34:
        /*00d0*/ 	.word	0x00000008
.L_35:


//--------------------- .nv.callgraph             --------------------------
	.section	.nv.callgraph,"",@"SHT_CUDA_CALLGRAPH"
	.align	4
	.sectionentsize	8
	.align		4
        /*0000*/ 	.word	0x00000000
	.align		4
        /*0004*/ 	.word	0xffffffff
	.align		4
        /*0008*/ 	.word	0x00000000
	.align		4
        /*000c*/ 	.word	0xfffffffe
	.align		4
        /*0010*/ 	.word	0x00000000
	.align		4
        /*0014*/ 	.word	0xfffffffd
	.align		4
        /*0018*/ 	.word	0x00000000
	.align		4
        /*001c*/ 	.word	0xfffffffc


//--------------------- .text._Z41flashattn_forward_wmma_v5_cp_async_kernelPK6__halfS1_S1_Pfiiif --------------------------
	.section	.text._Z41flashattn_forward_wmma_v5_cp_async_kernelPK6__halfS1_S1_Pfiiif,"ax",@progbits
	.align	128
        .global         _Z41flashattn_forward_wmma_v5_cp_async_kernelPK6__halfS1_S1_Pfiiif
        .type           _Z41flashattn_forward_wmma_v5_cp_async_kernelPK6__halfS1_S1_Pfiiif,@function
        .size           _Z41flashattn_forward_wmma_v5_cp_async_kernelPK6__halfS1_S1_Pfiiif,(.L_x_80 - _Z41flashattn_forward_wmma_v5_cp_async_kernelPK6__halfS1_S1_Pfiiif)
        .other          _Z41flashattn_forward_wmma_v5_cp_async_kernelPK6__halfS1_S1_Pfiiif,@"STO_CUDA_ENTRY STV_DEFAULT"
_Z41flashattn_forward_wmma_v5_cp_async_kernelPK6__halfS1_S1_Pfiiif:
.text._Z41flashattn_forward_wmma_v5_cp_async_kernelPK6__halfS1_S1_Pfiiif:
[----:B------:R-:W1:Y:S01]  /*0000*/  LDC R1, c[0x0][0x37c] ;  /* 0x0000df00ff017b82 */ /* 0x000e620000000800 */
[----:B------:R-:W2:Y:S01]  /*0010*/  LDCU UR5, c[0x0][0x3a4] ;  /* 0x00007480ff0577ac */ /* 0x000ea20008000800 */
[----:B-1----:R-:W-:Y:S01]  /*0020*/  IADD3 R1, PT, PT, R1, -0x20, RZ ;  /* 0xffffffe001017810 */ /* 0x002fe20007ffe0ff */
[----:B------:R-:W1:Y:S01]  /*0030*/  LDCU UR4, c[0x0][0x3a8] ;  /* 0x00007500ff0477ac */ /* 0x000e620008000800 */
[----:B--2---:R-:W-:Y:S01]  /*0040*/  IMAD.U32 R55, RZ, RZ, UR5 ;  /* 0x00000005ff377e24 */ /* 0x004fe2000f8e00ff */
[----:B-1----:R-:W-:-:S04]  /*0050*/  MOV R8, UR4 ;  /* 0x0000000400087c02 */ /* 0x002fc80008000f00 */
[----:B------:R-:W-:Y:S02]  /*0060*/  LOP3.LUT R3, R55, 0x1f, RZ, 0xc0, !PT ;  /* 0x0000001f37037812 */ /* 0x000fe400078ec0ff */
[----:B------:R-:W-:-:S04]  /*0070*/  LOP3.LUT R0, R8, 0xf, RZ, 0xc0, !PT ;  /* 0x0000000f08007812 */ /* 0x000fc800078ec0ff */
[----:B------:R-:W-:-:S13]  /*0080*/  LOP3.LUT P0, RZ, R0, R3, RZ, 0xfc, !PT ;  /* 0x0000000300ff7212 */ /* 0x000fda000780fcff */
[----:B------:R-:W-:Y:S05]  /*0090*/  @P0 EXIT ;  /* 0x000000000000094d */ /* 0x000fea0003800000 */
[----:B------:R-:W1:Y:S01]  /*00a0*/  S2UR UR6, SR_CgaCtaId ;  /* 0x00000000000679c3 */ /* 0x000e620000008800 */
[----:B------:R-:W2:Y:S01]  /*00b0*/  S2R R44, SR_CTAID.X ;  /* 0x00000000002c7919 */ /* 0x000ea20000002500 */
[----:B------:R-:W-:Y:S01]  /*00c0*/  UMOV UR4, 0x400 ;  /* 0x0000040000047882 */ /* 0x000fe20000000000 */
[C---:B------:R-:W-:Y:S01]  /*00d0*/  SHF.L.U32 R45, R8.reuse, 0x5, RZ ;  /* 0x00000005082d7819 */ /* 0x040fe200000006ff */
[----:B------:R-:W-:-:S04]  /*00e0*/  IMAD.WIDE R2, R8, 0x40, RZ ;  /* 0x0000004008027825 */ /* 0x000fc800078e02ff */
[----:B------:R-:W3:Y:S01]  /*00f0*/  S2UR UR7, SR_SWINHI ;  /* 0x00000000000779c3 */ /* 0x000ee20000002f00 */
[----:B------:R-:W-:-:S07]  /*0100*/  IMAD.WIDE R10, R45, 0x2, RZ ;  /* 0x000000022d0a7825 */ /* 0x000fce00078e02ff */
[----:B------:R-:W4:Y:S01]  /*0110*/  S2UR UR8, SR_CTAID.Y ;  /* 0x00000000000879c3 */ /* 0x000f220000002600 */
[----:B-1----:R-:W-:-:S07]  /*0120*/  ULEA UR6, UR6, UR4, 0x18 ;  /* 0x0000000406067291 */ /* 0x002fce000f8ec0ff */
[----:B------:R-:W4:Y:S01]  /*0130*/  LDC R9, c[0x0][0x3a0] ;  /* 0x0000e800ff097b82 */ /* 0x000f220000000800 */
[----:B------:R-:W-:Y:S01]  /*0140*/  UMOV UR4, UR6 ;  /* 0x0000000600047c82 */ /* 0x000fe20008000000 */
[----:B---3--:R-:W-:Y:S01]  /*0150*/  UMOV UR5, UR7 ;  /* 0x0000000700057c82 */ /* 0x008fe20008000000 */
[----:B--2---:R-:W-:Y:S02]  /*0160*/  SHF.L.U32 R44, R44, 0x5, RZ ;  /* 0x000000052c2c7819 */ /* 0x004fe400000006ff */
[----:B------:R-:W-:-:S04]  /*0170*/  IADD3 R4, P0, PT, R10, UR4, RZ ;  /* 0x000000040a047c10 */ /* 0x000fc8000ff1e0ff */
[----:B------:R-:W-:Y:S02]  /*0180*/  IADD3.X R5, PT, PT, R11, UR5, RZ, P0, !PT ;  /* 0x000000050b057c10 */ /* 0x000fe400087fe4ff */
[----:B------:R-:W-:-:S04]  /*0190*/  IADD3 R6, P0, PT, R2, R4, RZ ;  /* 0x0000000402067210 */ /* 0x000fc80007f1e0ff */
[----:B------:R-:W-:Y:S01]  /*01a0*/  IADD3 R13, P1, PT, R2, R6, RZ ;  /* 0x00000006020d7210 */ /* 0x000fe20007f3e0ff */
[----:B------:R-:W-:Y:S01]  /*01b0*/  IMAD.X R7, R3, 0x1, R5, P0 ;  /* 0x0000000103077824 */ /* 0x000fe200000e0605 */
[----:B------:R-:W-:-:S04]  /*01c0*/  ISETP.GE.AND P0, PT, R44, R55, PT ;  /* 0x000000372c00720c */ /* 0x000fc80003f06270 */
[----:B------:R-:W-:Y:S01]  /*01d0*/  IADD3.X R12, PT, PT, R3, R7, RZ, P1, !PT ;  /* 0x00000007030c7210 */ /* 0x000fe20000ffe4ff */
[----:B------:R1:W-:Y:S01]  /*01e0*/  STL.128 [R1], R4 ;  /* 0x0000000401007387 */ /* 0x0003e20000100c00 */
[----:B------:R-:W-:Y:S02]  /*01f0*/  IADD3 R0, P1, PT, R2, R13, RZ ;  /* 0x0000000d02007210 */ /* 0x000fe40007f3e0ff */
[----:B----4-:R-:W-:Y:S02]  /*0200*/  ISETP.LE.OR P0, PT, R9, UR8, P0 ;  /* 0x0000000809007c0c */ /* 0x010fe40008703670 */
[-C--:B------:R-:W-:Y:S01]  /*0210*/  IADD3.X R9, PT, PT, R3, R12.reuse, RZ, P1, !PT ;  /* 0x0000000c03097210 */ /* 0x080fe20000ffe4ff */
[----:B-1----:R-:W-:Y:S01]  /*0220*/  IMAD.MOV.U32 R4, RZ, RZ, R13 ;  /* 0x000000ffff047224 */ /* 0x002fe200078e000d */
[----:B------:R-:W-:-:S03]  /*0230*/  MOV R5, R12 ;  /* 0x0000000c00057202 */ /* 0x000fc60000000f00 */
[----:B------:R-:W-:Y:S01]  /*0240*/  IMAD.MOV.U32 R7, RZ, RZ, R9 ;  /* 0x000000ffff077224 */ /* 0x000fe200078e0009 */
[----:B------:R-:W-:-:S05]  /*0250*/  MOV R6, R0 ;  /* 0x0000000000067202 */ /* 0x000fca0000000f00 */
[----:B------:R1:W-:Y:S01]  /*0260*/  STL.128 [R1+0x10], R4 ;  /* 0x0000100401007387 */ /* 0x0003e20000100c00 */
[----:B------:R-:W-:Y:S05]  /*0270*/  @P0 EXIT ;  /* 0x000000000000094d */ /* 0x000fea0003800000 */
[----:B------:R-:W2:Y:S01]  /*0280*/  S2R R43, SR_TID.X ;  /* 0x00000000002b7919 */ /* 0x000ea20000002100 */
[----:B------:R-:W-:Y:S01]  /*0290*/  LEA R42, R2, R10, 0x2 ;  /* 0x0000000a022a7211 */ /* 0x000fe200078e10ff */
[----:B------:R-:W-:Y:S03]  /*02a0*/  BSSY.RECONVERGENT B0, `(.L_x_0) ;  /* 0x0000046000007945 */ /* 0x000fe60003800200 */
[----:B------:R-:W-:Y:S02]  /*02b0*/  IADD3 R42, PT, PT, R42, UR6, RZ ;  /* 0x000000062a2a7c10 */ /* 0x000fe4000fffe0ff */
[----:B--2---:R-:W-:-:S13]  /*02c0*/  ISETP.GT.U32.AND P0, PT, R43, 0x1f, PT ;  /* 0x0000001f2b00780c */ /* 0x004fda0003f04070 */
[----:B------:R-:W-:Y:S05]  /*02d0*/  @P0 BRA `(.L_x_1) ;  /* 0x0000000400080947 */ /* 0x000fea0003800000 */
[----:B------:R-:W2:Y:S01]  /*02e0*/  LDC R12, c[0x0][0x360] ;  /* 0x0000d800ff0c7b82 */ /* 0x000ea20000000800 */
[----:B------:R-:W-:Y:S01]  /*02f0*/  BSSY.RECONVERGENT B1, `(.L_x_2) ;  /* 0x000002b000017945 */ /* 0x000fe20003800200 */
[----:B--2---:R-:W2:Y:S01]  /*0300*/  I2F.U32.RP R9, R12 ;  /* 0x0000000c00097306 */ /* 0x004ea20000209000 */
[----:B------:R-:W-:Y:S02]  /*0310*/  IADD3 R0, PT, PT, R43, R12, RZ ;  /* 0x0000000c2b007210 */ /* 0x000fe40007ffe0ff */
[----:B------:R-:W-:Y:S02]  /*0320*/  ISETP.NE.U32.AND P2, PT, R12, RZ, PT ;  /* 0x000000ff0c00720c */ /* 0x000fe40003f45070 */
[C---:B------:R-:W-:Y:S02]  /*0330*/  ISETP.GE.U32.AND P0, PT, R0.reuse, 0x20, PT ;  /* 0x000000200000780c */ /* 0x040fe40003f06070 */
[----:B-1----:R-:W-:Y:S02]  /*0340*/  VIMNMX.U32 R7, PT, PT, R0, 0x20, !PT ;  /* 0x0000002000077848 */ /* 0x002fe40007fe0000 */
[----:B------:R-:W-:-:S04]  /*0350*/  SEL R6, RZ, 0x1, P0 ;  /* 0x00000001ff067807 */ /* 0x000fc80000000000 */
[----:B------:R-:W-:Y:S01]  /*0360*/  IADD3 R7, PT, PT, R7, -R0, -R6 ;  /* 0x8000000007077210 */ /* 0x000fe20007ffe806 */
[----:B--2---:R-:W1:Y:S02]  /*0370*/  MUFU.RCP R9, R9 ;  /* 0x0000000900097308 */ /* 0x004e640000001000 */
[----:B-1----:R-:W-:-:S06]  /*0380*/  VIADD R4, R9, 0xffffffe ;  /* 0x0ffffffe09047836 */ /* 0x002fcc0000000000 */
[----:B------:R1:W2:Y:S02]  /*0390*/  F2I.FTZ.U32.TRUNC.NTZ R5, R4 ;  /* 0x0000000400057305 */ /* 0x0002a4000021f000 */
[----:B-1----:R-:W-:Y:S01]  /*03a0*/  IMAD.MOV.U32 R4, RZ, RZ, RZ ;  /* 0x000000ffff047224 */ /* 0x002fe200078e00ff */
[----:B--2---:R-:W-:-:S05]  /*03b0*/  IADD3 R11, PT, PT, RZ, -R5, RZ ;  /* 0x80000005ff0b7210 */ /* 0x004fca0007ffe0ff */
[----:B------:R-:W-:-:S04]  /*03c0*/  IMAD R11, R11, R12, RZ ;  /* 0x0000000c0b0b7224 */ /* 0x000fc800078e02ff */
[----:B------:R-:W-:-:S06]  /*03d0*/  IMAD.HI.U32 R10, R5, R11, R4 ;  /* 0x0000000b050a7227 */ /* 0x000fcc00078e0004 */
[----:B------:R-:W-:-:S05]  /*03e0*/  IMAD.HI.U32 R5, R10, R7, RZ ;  /* 0x000000070a057227 */ /* 0x000fca00078e00ff */
[----:B------:R-:W-:-:S05]  /*03f0*/  IADD3 R0, PT, PT, -R5, RZ, RZ ;  /* 0x000000ff05007210 */ /* 0x000fca0007ffe1ff */
[----:B------:R-:W-:-:S05]  /*0400*/  IMAD R7, R12, R0, R7 ;  /* 0x000000000c077224 */ /* 0x000fca00078e0207 */
[----:B------:R-:W-:-:S13]  /*0410*/  ISETP.GE.U32.AND P0, PT, R7, R12, PT ;  /* 0x0000000c0700720c */ /* 0x000fda0003f06070 */
[----:B------:R-:W-:Y:S01]  /*0420*/  @P0 IADD3 R7, PT, PT, R7, -R12, RZ ;  /* 0x8000000c07070210 */ /* 0x000fe20007ffe0ff */
[----:B------:R-:W-:-:S03]  /*0430*/  @P0 VIADD R5, R5, 0x1 ;  /* 0x0000000105050836 */ /* 0x000fc60000000000 */
[----:B------:R-:W-:-:S13]  /*0440*/  ISETP.GE.U32.AND P1, PT, R7, R12, PT ;  /* 0x0000000c0700720c */ /* 0x000fda0003f26070 */
[----:B------:R-:W-:Y:S02]  /*0450*/  @P1 IADD3 R5, PT, PT, R5, 0x1, RZ ;  /* 0x0000000105051810 */ /* 0x000fe40007ffe0ff */
[----:B------:R-:W-:-:S04]  /*0460*/  @!P2 LOP3.LUT R5, RZ, R12, RZ, 0x33, !PT ;  /* 0x0000000cff05a212 */ /* 0x000fc800078e33ff */
[----:B------:R-:W-:Y:S01]  /*0470*/  IADD3 R0, PT, PT, R6, R5, RZ ;  /* 0x0000000506007210 */ /* 0x000fe20007ffe0ff */
[----:B------:R-:W-:-:S03]  /*0480*/  IMAD.MOV.U32 R5, RZ, RZ, R43 ;  /* 0x000000ffff057224 */ /* 0x000fc600078e002b */
[C---:B------:R-:W-:Y:S02]  /*0490*/  LOP3.LUT R4, R0.reuse, 0x3, RZ, 0xc0, !PT ;  /* 0x0000000300047812 */ /* 0x040fe400078ec0ff */
[----:B------:R-:W-:Y:S02]  /*04a0*/  ISETP.GE.U32.AND P1, PT, R0, 0x3, PT ;  /* 0x000000030000780c */ /* 0x000fe40003f26070 */
[----:B------:R-:W-:-:S13]  /*04b0*/  ISETP.NE.AND P0, PT, R4, 0x3, PT ;  /* 0x000000030400780c */ /* 0x000fda0003f05270 */
[----:B------:R-:W-:Y:S05]  /*04c0*/  @!P0 BRA `(.L_x_3) ;  /* 0x0000000000348947 */ /* 0x000fea0003800000 */
[----:B------:R-:W-:Y:S01]  /*04d0*/  IADD3 R0, PT, PT, R0, 0x1, RZ ;  /* 0x0000000100007810 */ /* 0x000fe20007ffe0ff */
[----:B------:R-:W-:Y:S01]  /*04e0*/  IMAD.MOV.U32 R5, RZ, RZ, R43 ;  /* 0x000000ffff057224 */ /* 0x000fe200078e002b */
[----:B------:R-:W-:Y:S02]  /*04f0*/  MOV R4, RZ ;  /* 0x000000ff00047202 */ /* 0x000fe40000000f00 */
[----:B------:R-:W-:Y:S02]  /*0500*/  MOV R7, 0xff800000 ;  /* 0xff80000000077802 */ /* 0x000fe40000000f00 */
[----:B------:R-:W-:-:S07]  /*0510*/  LOP3.LUT R9, R0, 0x3, RZ, 0xc0, !PT ;  /* 0x0000000300097812 */ /* 0x000fce00078ec0ff */
.L_x_4:
[----:B-1----:R-:W-:Y:S01]  /*0520*/  LEA R0, R5, R42, 0x2 ;  /* 0x0000002a05007211 */ /* 0x002fe200078e10ff */
[----:B------:R-:W-:Y:S01]  /*0530*/  VIADD R4, R4, 0x1 ;  /* 0x0000000104047836 */ /* 0x000fe20000000000 */
[----:B------:R-:W-:-:S03]  /*0540*/  IADD3 R5, PT, PT, R12, R5, RZ ;  /* 0x000000050c057210 */ /* 0x000fc60007ffe0ff */
[----:B------:R1:W-:Y:S01]  /*0550*/  STS [R0+0x1000], R7 ;  /* 0x0010000700007388 */ /* 0x0003e20000000800 */
[----:B------:R-:W-:-:S03]  /*0560*/  ISETP.NE.AND P0, PT, R4, R9, PT ;  /* 0x000000090400720c */ /* 0x000fc60003f05270 */
[----:B------:R1:W-:Y:S04]  /*0570*/  STS [R0+0x1080], RZ ;  /* 0x001080ff00007388 */ /* 0x0003e80000000800 */
[----:B------:R1:W-:Y:S06]  /*0580*/  STS [R0+0x1100], RZ ;  /* 0x001100ff00007388 */ /* 0x0003ec0000000800 */
[----:B------:R-:W-:Y:S05]  /*0590*/  @P0 BRA `(.L_x_4) ;  /* 0xfffffffc00e00947 */ /* 0x000fea000383ffff */
.L_x_3:
[----:B------:R-:W-:Y:S05]  /*05a0*/  BSYNC.RECONVERGENT B1 ;  /* 0x0000000000017941 */ /* 0x000fea0003800200 */
.L_x_2:
[----:B------:R-:W-:Y:S05]  /*05b0*/  @!P1 BRA `(.L_x_1) ;  /* 0x0000000000509947 */ /* 0x000fea0003800000 */
[----:B------:R-:W-:-:S07]  /*05c0*/  MOV R9, 0xff800000 ;  /* 0xff80000000097802 */ /* 0x000fce0000000f00 */
.L_x_5:
[----:B-12---:R-:W-:Y:S01]  /*05d0*/  IMAD R7, R5, 0x4, R42 ;  /* 0x0000000405077824 */ /* 0x006fe200078e022a */
[----:B------:R-:W-:-:S04]  /*05e0*/  LEA R5, R12, R5, 0x2 ;  /* 0x000000050c057211 */ /* 0x000fc800078e10ff */
[C---:B------:R-:W-:Y:S01]  /*05f0*/  LEA R0, R12.reuse, R7, 0x2 ;  /* 0x000000070c007211 */ /* 0x040fe200078e10ff */
[----:B------:R2:W-:Y:S01]  /*0600*/  STS [R7+0x1000], R9 ;  /* 0x0010000907007388 */ /* 0x0005e20000000800 */
[----:B------:R-:W-:Y:S02]  /*0610*/  ISETP.GE.U32.AND P0, PT, R5, 0x20, PT ;  /* 0x000000200500780c */ /* 0x000fe40003f06070 */
[C---:B------:R-:W-:Y:S01]  /*0620*/  LEA R4, R12.reuse, R0, 0x2 ;  /* 0x000000000c047211 */ /* 0x040fe200078e10ff */
[----:B------:R2:W-:Y:S04]  /*0630*/  STS [R7+0x1080], RZ ;  /* 0x001080ff07007388 */ /* 0x0005e80000000800 */
[----:B------:R-:W-:Y:S01]  /*0640*/  IMAD R6, R12, 0x4, R4 ;  /* 0x000000040c067824 */ /* 0x000fe200078e0204 */
[----:B------:R2:W-:Y:S04]  /*0650*/  STS [R7+0x1100], RZ ;  /* 0x001100ff07007388 */ /* 0x0005e80000000800 */
[----:B------:R2:W-:Y:S04]  /*0660*/  STS [R0+0x1000], R9 ;  /* 0x0010000900007388 */ /* 0x0005e80000000800 */
[----:B------:R2:W-:Y:S04]  /*0670*/  STS [R0+0x1080], RZ ;  /* 0x001080ff00007388 */ /* 0x0005e80000000800 */
[----:B------:R2:W-:Y:S04]  /*0680*/  STS [R0+0x1100], RZ ;  /* 0x001100ff00007388 */ /* 0x0005e80000000800 */
[----:B------:R2:W-:Y:S04]  /*0690*/  STS [R4+0x1000], R9 ;  /* 0x0010000904007388 */ /* 0x0005e80000000800 */
[----:B------:R2:W-:Y:S04]  /*06a0*/  STS [R4+0x1080], RZ ;  /* 0x001080ff04007388 */ /* 0x0005e80000000800 */
[----:B------:R2:W-:Y:S04]  /*06b0*/  STS [R4+0x1100], RZ ;  /* 0x001100ff04007388 */ /* 0x0005e80000000800 */
[----:B------:R2:W-:Y:S04]  /*06c0*/  STS [R6+0x1000], R9 ;  /* 0x0010000906007388 */ /* 0x0005e80000000800 */
[----:B------:R2:W-:Y:S04]  /*06d0*/  STS [R6+0x1080], RZ ;  /* 0x001080ff06007388 */ /* 0x0005e80000000800 */
[----:B------:R2:W-:Y:S01]  /*06e0*/  STS [R6+0x1100], RZ ;  /* 0x001100ff06007388 */ /* 0x0005e20000000800 */
[----:B------:R-:W-:Y:S05]  /*06f0*/  @!P0 BRA `(.L_x_5) ;  /* 0xfffffffc00b48947 */ /* 0x000fea000383ffff */
.L_x_1:
[----:B------:R-:W-:Y:S05]  /*0700*/  BSYNC.RECONVERGENT B0 ;  /* 0x0000000000007941 */ /* 0x000fea0003800200 */
.L_x_0:
[-C--:B------:R-:W-:Y:S01]  /*0710*/  ISETP.GE.AND P0, PT, R43, R45.reuse, PT ;  /* 0x0000002d2b00720c */ /* 0x080fe20003f06270 */
[----:B------:R-:W-:Y:S01]  /*0720*/  IMAD R41, R55, UR8, R44 ;  /* 0x0000000837297c24 */ /* 0x000fe2000f8e022c */
[----:B------:R-:W3:Y:S01]  /*0730*/  LDCU.64 UR10, c[0x0][0x358] ;  /* 0x00006b00ff0a77ac */ /* 0x000ee20008000a00 */
[----:B------:R-:W-:Y:S01]  /*0740*/  BSSY.RECONVERGENT B0, `(.L_x_6) ;  /* 0x000000b000007945 */ /* 0x000fe20003800200 */
[----:B------:R-:W-:Y:S01]  /*0750*/  ISETP.GE.AND P1, PT, R43, R45, PT ;  /* 0x0000002d2b00720c */ /* 0x000fe20003f26270 */
[----:B------:R-:W-:-:S08]  /*0760*/  IMAD R41, R41, R8, RZ ;  /* 0x0000000829297224 */ /* 0x000fd000078e02ff */
[----:B------:R-:W-:Y:S05]  /*0770*/  @P0 BRA `(.L_x_7) ;  /* 0x00000000001c0947 */ /* 0x000fea0003800000 */
[----:B-1----:R-:W1:Y:S01]  /*0780*/  LDC R5, c[0x0][0x360] ;  /* 0x0000d800ff057b82 */ /* 0x002e620000000800 */
[----:B--2---:R-:W-:-:S07]  /*0790*/  MOV R0, R43 ;  /* 0x0000002b00007202 */ /* 0x004fce0000000f00 */
.L_x_8:
[----:B------:R-:W-:Y:S01]  /*07a0*/  IMAD R4, R0, 0x4, R42 ;  /* 0x0000000400047824 */ /* 0x000fe200078e022a */
[----:B-1----:R-:W-:-:S04]  /*07b0*/  IADD3 R0, PT, PT, R5, R0, RZ ;  /* 0x0000000005007210 */ /* 0x002fc80007ffe0ff */
[----:B------:R4:W-:Y:S01]  /*07c0*/  STS [R4+0x1980], RZ ;  /* 0x001980ff04007388 */ /* 0x0009e20000000800 */
[----:B------:R-:W-:-:S13]  /*07d0*/  ISETP.GE.AND P0, PT, R0, R45, PT ;  /* 0x0000002d0000720c */ /* 0x000fda0003f06270 */
[----:B----4-:R-:W-:Y:S05]  /*07e0*/  @!P0 BRA `(.L_x_8) ;  /* 0xfffffffc00ec8947 */ /* 0x010fea000383ffff */
.L_x_7:
[----:B---3--:R-:W-:Y:S05]  /*07f0*/  BSYNC.RECONVERGENT B0 ;  /* 0x0000000000007941 */ /* 0x008fea0003800200 */
.L_x_6:
[----:B------:R-:W-:Y:S06]  /*0800*/  BAR.SYNC.DEFER_BLOCKING 0x0 ;  /* 0x0000000000007b1d */ /* 0x000fec0000010000 */
[----:B------:R-:W-:Y:S04]  /*0810*/  BSSY.RECONVERGENT B0, `(.L_x_9) ;  /* 0x000002f000007945 */ /* 0x000fe80003800200 */
[----:B------:R-:W-:Y:S05]  /*0820*/  @P1 BRA `(.L_x_10) ;  /* 0x0000000000b41947 */ /* 0x000fea0003800000 */
[----:B------:R-:W-:Y:S01]  /*0830*/  IABS R11, R8 ;  /* 0x00000008000b7213 */ /* 0x000fe20000000000 */
[----:B------:R-:W3:Y:S03]  /*0840*/  LDC R10, c[0x0][0x360] ;  /* 0x0000d800ff0a7b82 */ /* 0x000ee60000000800 */
[----:B-12---:R-:W1:Y:S05]  /*0850*/  I2F.RP R0, R11 ;  /* 0x0000000b00007306 */ /* 0x006e6a0000209400 */
[----:B------:R-:W2:Y:S08]  /*0860*/  LDC R8, c[0x0][0x3a8] ;  /* 0x0000ea00ff087b82 */ /* 0x000eb00000000800 */
[----:B------:R-:W4:Y:S01]  /*0870*/  LDC R55, c[0x0][0x3a4] ;  /* 0x0000e900ff377b82 */ /* 0x000f220000000800 */
[----:B-1----:R-:W1:Y:S02]  /*0880*/  MUFU.RCP R0, R0 ;  /* 0x0000000000007308 */ /* 0x002e640000001000 */
[----:B-1----:R-:W-:-:S06]  /*0890*/  IADD3 R4, PT, PT, R0, 0xffffffe, RZ ;  /* 0x0ffffffe00047810 */ /* 0x002fcc0007ffe0ff */
[----:B------:R1:W5:Y:S02]  /*08a0*/  F2I.FTZ.U32.TRUNC.NTZ R5, R4 ;  /* 0x0000000400057305 */ /* 0x000364000021f000 */
[----:B-1----:R-:W-:Y:S01]  /*08b0*/  MOV R4, RZ ;  /* 0x000000ff00047202 */ /* 0x002fe20000000f00 */
[----:B-----5:R-:W-:-:S04]  /*08c0*/  IMAD.MOV R6, RZ, RZ, -R5 ;  /* 0x000000ffff067224 */ /* 0x020fc800078e0a05 */
[----:B------:R-:W-:-:S04]  /*08d0*/  IMAD R7, R6, R11, RZ ;  /* 0x0000000b06077224 */ /* 0x000fc800078e02ff */
[----:B------:R-:W-:Y:S01]  /*08e0*/  IMAD.HI.U32 R6, R5, R7, R4 ;  /* 0x0000000705067227 */ /* 0x000fe200078e0004 */
[----:B--234-:R-:W-:-:S07]  /*08f0*/  MOV R7, R43 ;  /* 0x0000002b00077202 */ /* 0x01cfce0000000f00 */
.L_x_11:
[----:B------:R-:W-:Y:S02]  /*0900*/  IABS R5, R7 ;  /* 0x0000000700057213 */ /* 0x000fe40000000000 */
[----:B---3--:R-:W-:-:S03]  /*0910*/  IABS R9, R8 ;  /* 0x0000000800097213 */ /* 0x008fc60000000000 */
[----:B------:R-:W-:-:S04]  /*0920*/  IMAD.HI.U32 R0, R6, R5, RZ ;  /* 0x0000000506007227 */ /* 0x000fc800078e00ff */
[----:B------:R-:W-:-:S04]  /*0930*/  IMAD.MOV R4, RZ, RZ, -R0 ;  /* 0x000000ffff047224 */ /* 0x000fc800078e0a00 */
[----:B------:R-:W-:-:S05]  /*0940*/  IMAD R4, R9, R4, R5 ;  /* 0x0000000409047224 */ /* 0x000fca00078e0205 */
[----:B------:R-:W-:-:S13]  /*0950*/  ISETP.GT.U32.AND P1, PT, R11, R4, PT ;  /* 0x000000040b00720c */ /* 0x000fda0003f24070 */
[----:B------:R-:W-:Y:S02]  /*0960*/  @!P1 IADD3 R4, PT, PT, R4, -R9, RZ ;  /* 0x8000000904049210 */ /* 0x000fe40007ffe0ff */
[----:B------:R-:W-:Y:S02]  /*0970*/  @!P1 IADD3 R0, PT, PT, R0, 0x1, RZ ;  /* 0x0000000100009810 */ /* 0x000fe40007ffe0ff */
[----:B------:R-:W-:Y:S02]  /*0980*/  ISETP.GE.U32.AND P0, PT, R4, R11, PT ;  /* 0x0000000b0400720c */ /* 0x000fe40003f06070 */
[----:B------:R-:W-:Y:S02]  /*0990*/  LOP3.LUT R4, R7, R8, RZ, 0x3c, !PT ;  /* 0x0000000807047212 */ /* 0x000fe400078e3cff */
[----:B------:R-:W-:Y:S02]  /*09a0*/  ISETP.NE.AND P1, PT, R8, RZ, PT ;  /* 0x000000ff0800720c */ /* 0x000fe40003f25270 */
[----:B------:R-:W-:-:S07]  /*09b0*/  ISETP.GE.AND P2, PT, R4, RZ, PT ;  /* 0x000000ff0400720c */ /* 0x000fce0003f46270 */
[----:B------:R-:W-:-:S05]  /*09c0*/  @P0 VIADD R0, R0, 0x1 ;  /* 0x0000000100000836 */ /* 0x000fca0000000000 */
[----:B------:R-:W-:-:S04]  /*09d0*/  MOV R13, R0 ;  /* 0x00000000000d7202 */ /* 0x000fc80000000f00 */
[----:B------:R-:W-:Y:S02]  /*09e0*/  @!P2 IADD3 R13, PT, PT, -R13, RZ, RZ ;  /* 0x000000ff0d0da210 */ /* 0x000fe40007ffe1ff */
[----:B------:R-:W-:-:S05]  /*09f0*/  @!P1 LOP3.LUT R13, RZ, R8, RZ, 0x33, !PT ;  /* 0x00000008ff0d9212 */ /* 0x000fca00078e33ff */
[----:B------:R-:W-:-:S05]  /*0a00*/  IMAD.IADD R0, R44, 0x1, R13 ;  /* 0x000000012c007824 */ /* 0x000fca00078e020d */
[----:B------:R-:W-:Y:S02]  /*0a10*/  ISETP.GE.AND P0, PT, R0, R55, PT ;  /* 0x000000370000720c */ /* 0x000fe40003f06270 */
[----:B------:R-:W-:-:S05]  /*0a20*/  IADD3 R0, PT, PT, -R13, RZ, RZ ;  /* 0x000000ff0d007210 */ /* 0x000fca0007ffe1ff */
[----:B------:R-:W-:-:S06]  /*0a30*/  IMAD R15, R8, R0, R7 ;  /* 0x00000000080f7224 */ /* 0x000fcc00078e0207 */
[----:B------:R-:W1:Y:S01]  /*0a40*/  @!P0 LDC.64 R4, c[0x0][0x380] ;  /* 0x0000e000ff048b82 */ /* 0x000e620000000a00 */
[----:B------:R-:W-:-:S05]  /*0a50*/  @!P0 IMAD R0, R13, R8, R41 ;  /* 0x000000080d008224 */ /* 0x000fca00078e0229 */
[----:B------:R-:W-:Y:S02]  /*0a60*/  @!P0 IADD3 R9, PT, PT, R15, R0, RZ ;  /* 0x000000000f098210 */ /* 0x000fe40007ffe0ff */
[----:B------:R-:W-:-:S03]  /*0a70*/  PRMT R0, RZ, 0x7610, R0 ;  /* 0x00007610ff007816 */ /* 0x000fc60000000000 */
[----:B-1----:R-:W-:-:S05]  /*0a80*/  @!P0 IMAD.WIDE R4, R9, 0x2, R4 ;  /* 0x0000000209048825 */ /* 0x002fca00078e0204 */
[----:B------:R-:W2:Y:S01]  /*0a90*/  @!P0 LDG.E.U16.CONSTANT R0, desc[UR10][R4.64] ;  /* 0x0000000a04008981 */ /* 0x000ea2000c1e9500 */
[----:B------:R-:W-:Y:S02]  /*0aa0*/  IMAD R9, R13, R8, R15 ;  /* 0x000000080d097224 */ /* 0x000fe400078e020f */
[----:B------:R-:W-:-:S03]  /*0ab0*/  IMAD.IADD R7, R10, 0x1, R7 ;  /* 0x000000010a077824 */ /* 0x000fc600078e0207 */
[----:B------:R-:W-:Y:S02]  /*0ac0*/  LEA R9, R9, UR6, 0x1 ;  /* 0x0000000609097c11 */ /* 0x000fe4000f8e08ff */
[----:B------:R-:W-:-:S03]  /*0ad0*/  ISETP.GE.AND P0, PT, R7, R45, PT ;  /* 0x0000002d0700720c */ /* 0x000fc60003f06270 */
[----:B--2---:R3:W-:Y:S10]  /*0ae0*/  STS.U16 [R9], R0 ;  /* 0x0000000009007388 */ /* 0x0047f40000000400 */
[----:B------:R-:W-:Y:S05]  /*0af0*/  @!P0 BRA `(.L_x_11) ;  /* 0xfffffffc00808947 */ /* 0x000fea000383ffff */
.L_x_10:
[----:B------:R-:W-:Y:S05]  /*0b00*/  BSYNC.RECONVERGENT B0 ;  /* 0x0000000000007941 */ /* 0x000fea0003800200 */
.L_x_9:
[----:B------:R-:W-:Y:S01]  /*0b10*/  BAR.SYNC.DEFER_BLOCKING 0x0 ;  /* 0x0000000000007b1d */ /* 0x000fe20000010000 */
[----:B------:R-:W-:-:S05]  /*0b20*/  ISETP.GE.AND P0, PT, R55, -0x1f, PT ;  /* 0xffffffe13700780c */ /* 0x000fca0003f06270 */
[----:B------:R-:W4:Y:S01]  /*0b30*/  LDCU UR12, c[0x0][0x3a4] ;  /* 0x00007480ff0c77ac */ /* 0x000f220008000800 */
[----:B------:R-:W-:Y:S07]  /*0b40*/  BSSY B0, `(.L_x_12) ;  /* 0x0000472000007945 */ /* 0x000fee0003800000 */
[----:B------:R-:W-:Y:S05]  /*0b50*/  @!P0 BRA `(.L_x_13) ;  /* 0x0000004400c08947 */ /* 0x000fea0003800000 */
[C---:B-123--:R-:W-:Y:S01]  /*0b60*/  SHF.L.U32 R0, R43.reuse, 0x5, RZ ;  /* 0x000000052b007819 */ /* 0x04efe200000006ff */
[----:B------:R-:W1:Y:S01]  /*0b70*/  LDC R28, c[0x0][0x360] ;  /* 0x0000d800ff1c7b82 */ /* 0x000e620000000800 */
[----:B------:R-:W-:Y:S01]  /*0b80*/  SHF.R.U32.HI R4, RZ, 0x1, R43 ;  /* 0x00000001ff047819 */ /* 0x000fe2000001162b */
[----:B------:R-:W-:Y:S01]  /*0b90*/  IMAD.MOV.U32 R29, RZ, RZ, RZ ;  /* 0x000000ffff1d7224 */ /* 0x000fe200078e00ff */
[----:B------:R-:W-:Y:S02]  /*0ba0*/  LOP3.LUT R6, R0, 0x800, RZ, 0xc0, !PT ;  /* 0x0000080000067812 */ /* 0x000fe400078ec0ff */
[----:B------:R-:W-:Y:S02]  /*0bb0*/  SHF.R.U64 R0, R2, 0x4, R3 ;  /* 0x0000000402007819 */ /* 0x000fe40000001203 */
[----:B------:R-:W-:Y:S02]  /*0bc0*/  LOP3.LUT R3, R4, 0x10, RZ, 0xc0, !PT ;  /* 0x0000001004037812 */ /* 0x000fe400078ec0ff */
[----:B------:R-:W-:-:S02]  /*0bd0*/  SHF.L.U32 R5, R43, 0x1, RZ ;  /* 0x000000012b057819 */ /* 0x000fc400000006ff */
[----:B------:R-:W-:Y:S01]  /*0be0*/  LEA R40, R8, R42, 0x7 ;  /* 0x0000002a08287211 */ /* 0x000fe200078e38ff */
[----:B------:R-:W-:Y:S01]  /*0bf0*/  IMAD R2, R3, R8, RZ ;  /* 0x0000000803027224 */ /* 0x000fe200078e02ff */
[----:B------:R-:W-:Y:S01]  /*0c00*/  LOP3.LUT R9, R6, 0x40, R5, 0xf8, !PT ;  /* 0x0000004006097812 */ /* 0x000fe200078ef805 */
[----:B------:R-:W-:Y:S01]  /*0c10*/  VIADD R6, R8, 0xffffffff ;  /* 0xffffffff08067836 */ /* 0x000fe20000000000 */
[----:B------:R-:W-:Y:S02]  /*0c20*/  SHF.R.S32.HI R3, RZ, 0x1f, R8 ;  /* 0x0000001fff037819 */ /* 0x000fe40000011408 */
[----:B------:R-:W-:Y:S02]  /*0c30*/  SHF.L.U32 R8, R43, 0x4, RZ ;  /* 0x000000042b087819 */ /* 0x000fe400000006ff */
[--C-:B------:R-:W-:Y:S02]  /*0c40*/  SHF.R.S32.HI R4, RZ, 0x1f, R55.reuse ;  /* 0x0000001fff047819 */ /* 0x100fe40000011437 */
[----:B------:R-:W-:-:S02]  /*0c50*/  SHF.R.S32.HI R12, RZ, 0x1f, R55 ;  /* 0x0000001fff0c7819 */ /* 0x000fc40000011437 */
[----:B------:R-:W-:Y:S02]  /*0c60*/  LOP3.LUT R11, R8, 0x400, RZ, 0xc0, !PT ;  /* 0x00000400080b7812 */ /* 0x000fe400078ec0ff */
[----:B------:R-:W-:Y:S01]  /*0c70*/  LOP3.LUT R7, RZ, R43, RZ, 0x33, !PT ;  /* 0x0000002bff077212 */ /* 0x000fe200078e33ff */
[----:B------:R-:W-:Y:S01]  /*0c80*/  IMAD R13, R12, UR8, RZ ;  /* 0x000000080c0d7c24 */ /* 0x000fe2000f8e02ff */
[----:B------:R-:W-:Y:S01]  /*0c90*/  LEA.HI R10, R4, R55, RZ, 0x5 ;  /* 0x00000037040a7211 */ /* 0x000fe200078f28ff */
[----:B------:R-:W-:Y:S01]  /*0ca0*/  IMAD.WIDE.U32 R54, R55, UR8, RZ ;  /* 0x0000000837367c25 */ /* 0x000fe2000f8e00ff */
[----:B------:R-:W-:Y:S02]  /*0cb0*/  LEA.HI R30, R6, 0x1, RZ, 0x1c ;  /* 0x00000001061e7811 */ /* 0x000fe400078fe0ff */
[----:B------:R-:W-:Y:S01]  /*0cc0*/  IADD3 R11, PT, PT, R42, R11, RZ ;  /* 0x0000000b2a0b7210 */ /* 0x000fe20007ffe0ff */
[----:B------:R-:W-:Y:S01]  /*0cd0*/  IMAD.IADD R8, R55, 0x1, R13 ;  /* 0x0000000137087824 */ /* 0x000fe200078e020d */
[----:B------:R-:W-:-:S02]  /*0ce0*/  SHF.R.U32.HI R4, RZ, 0x2, R43 ;  /* 0x00000002ff047819 */ /* 0x000fc4000001162b */
[----:B------:R-:W-:Y:S02]  /*0cf0*/  SHF.R.U32.HI R5, RZ, 0x5, R43 ;  /* 0x00000005ff057819 */ /* 0x000fe4000001162b */
[----:B------:R-:W-:Y:S02]  /*0d00*/  IADD3 R6, PT, PT, R7, R0, RZ ;  /* 0x0000000007067210 */ /* 0x000fe40007ffe0ff */
[----:B------:R-:W-:Y:S02]  /*0d10*/  SHF.R.S32.HI R7, RZ, 0x5, R10 ;  /* 0x00000005ff077819 */ /* 0x000fe4000001140a */
[----:B------:R-:W-:Y:S02]  /*0d20*/  LOP3.LUT R31, R30, 0x3, RZ, 0xc0, !PT ;  /* 0x000000031e1f7812 */ /* 0x000fe400078ec0ff */
[C---:B------:R-:W-:Y:S01]  /*0d30*/  IADD3 R10, PT, PT, R11.reuse, 0x1180, RZ ;  /* 0x000011800b0a7810 */ /* 0x040fe20007ffe0ff */
[----:B------:R-:W-:Y:S01]  /*0d40*/  VIADD R11, R11, 0x11a0 ;  /* 0x000011a00b0b7836 */ /* 0x000fe20000000000 */
[----:B------:R-:W-:-:S02]  /*0d50*/  LOP3.LUT R4, R4, 0x10, RZ, 0xc0, !PT ;  /* 0x0000001004047812 */ /* 0x000fc400078ec0ff */
[----:B------:R-:W-:Y:S02]  /*0d60*/  LOP3.LUT R5, R5, 0x1, RZ, 0xc0, !PT ;  /* 0x0000000105057812 */ /* 0x000fe400078ec0ff */
[----:B------:R-:W-:Y:S02]  /*0d70*/  LOP3.LUT R30, R30, 0x1ffffffc, RZ, 0xc0, !PT ;  /* 0x1ffffffc1e1e7812 */ /* 0x000fe400078ec0ff */
[----:B-1----:R-:W-:-:S07]  /*0d80*/  IADD3 R9, PT, PT, R42, R9, RZ ;  /* 0x000000092a097210 */ /* 0x002fce0007ffe0ff */
.L_x_59:
[C---:B------:R-:W-:Y:S01]  /*0d90*/  ISETP.GE.AND P0, PT, R29.reuse, R7, PT ;  /* 0x000000071d00720c */ /* 0x040fe20003f06270 */
[----:B------:R-:W-:Y:S01]  /*0da0*/  BSSY.RECONVERGENT B1, `(.L_x_14) ;  /* 0x0000062000017945 */ /* 0x000fe20003800200 */
[----:B--2-4-:R-:W-:-:S11]  /*0db0*/  LOP3.LUT R12, R29, 0x1, RZ, 0xc0, !PT ;  /* 0x000000011d0c7812 */ /* 0x014fd600078ec0ff */
[----:B-1-3-5:R-:W-:Y:S05]  /*0dc0*/  @P0 BRA `(.L_x_15) ;  /* 0x00000004007c0947 */ /* 0x02afea0003800000 */
[----:B------:R-:W-:Y:S01]  /*0dd0*/  ISETP.GE.AND P0, PT, R43, R0, PT ;  /* 0x000000002b00720c */ /* 0x000fe20003f06270 */
[----:B------:R-:W-:-:S12]  /*0de0*/  BSSY.RECONVERGENT B2, `(.L_x_16) ;  /* 0x000005c000027945 */ /* 0x000fd80003800200 */
[----:B------:R-:W-:Y:S05]  /*0df0*/  @P0 BRA `(.L_x_17) ;  /* 0x0000000400680947 */ /* 0x000fea0003800000 */
[----:B------:R-:W-:Y:S01]  /*0e00*/  LEA R13, R12, R1, 0x3 ;  /* 0x000000010c0d7211 */ /* 0x000fe200078e18ff */
[----:B------:R-:W1:Y:S04]  /*0e10*/  LDCU UR9, c[0x0][0x3a8] ;  /* 0x00007500ff0977ac */ /* 0x000e680008000800 */
[----:B------:R-:W2:Y:S01]  /*0e20*/  LDL.64 R14, [R13+0x10] ;  /* 0x000010000d0e7983 */ /* 0x000ea20000100a00 */
[----:B------:R-:W-:Y:S01]  /*0e30*/  LEA R18, P0, R29, R54, 0x5 ;  /* 0x000000361d127211 */ /* 0x000fe200078028ff */
[----:B------:R-:W3:Y:S02]  /*0e40*/  LDCU.64 UR4, c[0x0][0x388] ;  /* 0x00007100ff0477ac */ /* 0x000ee40008000a00 */
[----:B------:R3:W5:Y:S01]  /*0e50*/  LDL.64 R16, [R13] ;  /* 0x000000000d107983 */ /* 0x0007620000100a00 */
[----:B------:R-:W-:Y:S01]  /*0e60*/  IADD3.X R19, PT, PT, RZ, R8, RZ, P0, !PT ;  /* 0x00000008ff137210 */ /* 0x000fe200007fe4ff */
[----:B------:R-:W4:Y:S01]  /*0e70*/  LDCU.64 UR6, c[0x0][0x390] ;  /* 0x00007200ff0677ac */ /* 0x000f220008000a00 */
[----:B------:R-:W-:Y:S01]  /*0e80*/  LOP3.LUT R20, R6, 0x180, RZ, 0xc0, !PT ;  /* 0x0000018006147812 */ /* 0x000fe200078ec0ff */
[----:B------:R-:W-:Y:S01]  /*0e90*/  BSSY.RECONVERGENT B3, `(.L_x_18) ;  /* 0x0000031000037945 */ /* 0x000fe20003800200 */
[----:B------:R-:W-:-:S02]  /*0ea0*/  MOV R35, R43 ;  /* 0x0000002b00237202 */ /* 0x000fc40000000f00 */
[----:B------:R-:W-:Y:S01]  /*0eb0*/  ISETP.NE.AND P0, PT, R20, 0x180, PT ;  /* 0x000001801400780c */ /* 0x000fe20003f05270 */
[----:B-1----:R-:W-:-:S04]  /*0ec0*/  IMAD R19, R19, UR9, RZ ;  /* 0x0000000913137c24 */ /* 0x002fc8000f8e02ff */
[----:B------:R-:W-:Y:S02]  /*0ed0*/  IMAD R21, R3, R18, R19 ;  /* 0x0000001203157224 */ /* 0x000fe400078e0213 */
[----:B------:R-:W-:-:S04]  /*0ee0*/  IMAD.WIDE.U32 R18, R18, UR9, RZ ;  /* 0x0000000912127c25 */ /* 0x000fc8000f8e00ff */
[----:B------:R-:W-:Y:S01]  /*0ef0*/  IMAD.IADD R19, R19, 0x1, R21 ;  /* 0x0000000113137824 */ /* 0x000fe200078e0215 */
[----:B------:R-:W-:-:S04]  /*0f00*/  SHF.L.U32 R27, R18, 0x1, RZ ;  /* 0x00000001121b7819 */ /* 0x000fc800000006ff */
[C---:B---3--:R-:W-:Y:S02]  /*0f10*/  IADD3 R13, P1, PT, R27.reuse, UR4, RZ ;  /* 0x000000041b0d7c10 */ /* 0x048fe4000ff3e0ff */
[----:B------:R-:W-:Y:S02]  /*0f20*/  SHF.L.U64.HI R18, R18, 0x1, R19 ;  /* 0x0000000112127819 */ /* 0x000fe40000010213 */
[----:B----4-:R-:W-:Y:S02]  /*0f30*/  IADD3 R27, P2, PT, R27, UR6, RZ ;  /* 0x000000061b1b7c10 */ /* 0x010fe4000ff5e0ff */
[C---:B------:R-:W-:Y:S02]  /*0f40*/  IADD3.X R47, PT, PT, R18.reuse, UR5, RZ, P1, !PT ;  /* 0x00000005122f7c10 */ /* 0x040fe40008ffe4ff */
[----:B------:R-:W-:Y:S02]  /*0f50*/  IADD3.X R49, PT, PT, R18, UR7, RZ, P2, !PT ;  /* 0x0000000712317c10 */ /* 0x000fe400097fe4ff */
[----:B--2---:R-:W-:-:S02]  /*0f60*/  MOV R33, R14 ;  /* 0x0000000e00217202 */ /* 0x004fc40000000f00 */
[----:B-----5:R-:W-:Y:S01]  /*0f70*/  MOV R51, R16 ;  /* 0x0000001000337202 */ /* 0x020fe20000000f00 */
[----:B------:R-:W-:Y:S06]  /*0f80*/  @!P0 BRA `(.L_x_19) ;  /* 0x0000000000848947 */ /* 0x000fec0003800000 */
[C---:B------:R-:W-:Y:S01]  /*0f90*/  IMAD.SHL.U32 R18, R43.reuse, 0x10, RZ ;  /* 0x000000102b127824 */ /* 0x040fe200078e00ff */
[----:B------:R-:W-:-:S03]  /*0fa0*/  IADD3 R35, PT, PT, R43, 0x80, RZ ;  /* 0x000000802b237810 */ /* 0x000fc60007ffe0ff */
[C---:B------:R-:W-:Y:S01]  /*0fb0*/  IMAD.IADD R19, R18.reuse, 0x1, R51 ;  /* 0x0000000112137824 */ /* 0x040fe200078e0233 */
[C---:B------:R-:W-:Y:S02]  /*0fc0*/  IADD3 R16, P0, PT, R18.reuse, R13, RZ ;  /* 0x0000000d12107210 */ /* 0x040fe40007f1e0ff */
[C---:B------:R-:W-:Y:S02]  /*0fd0*/  IADD3 R14, P1, PT, R18.reuse, R27, RZ ;  /* 0x0000001b120e7210 */ /* 0x040fe40007f3e0ff */
[----:B------:R-:W-:Y:S02]  /*0fe0*/  IADD3.X R17, PT, PT, RZ, R47, RZ, P0, !PT ;  /* 0x0000002fff117210 */ /* 0x000fe400007fe4ff */
[----:B------:R-:W-:Y:S02]  /*0ff0*/  IADD3.X R15, PT, PT, RZ, R49, RZ, P1, !PT ;  /* 0x00000031ff0f7210 */ /* 0x000fe40000ffe4ff */
[----:B------:R-:W-:Y:S01]  /*1000*/  IADD3 R21, PT, PT, R18, R33, RZ ;  /* 0x0000002112157210 */ /* 0x000fe20007ffe0ff */
[----:B------:R-:W-:Y:S01]  /*1010*/  @!PT LDS RZ, [RZ] ;  /* 0x00000000fffff984 */ /* 0x000fe20000000800 */
[----:B------:R-:W-:Y:S01]  /*1020*/  @!PT LDS RZ, [RZ] ;  /* 0x00000000fffff984 */ /* 0x000fe20000000800 */
[----:B------:R-:W-:Y:S01]  /*1030*/  @!PT LDS RZ, [RZ] ;  /* 0x00000000fffff984 */ /* 0x000fe20000000800 */
[----:B------:R1:W-:Y:S01]  /*1040*/  LDGSTS.E.BYPASS.128 [R19], desc[UR10][R16.64] ;  /* 0x0000000010137fae */ /* 0x0003e2000b98180a */
[----:B------:R-:W-:-:S03]  /*1050*/  ISETP.NE.AND P0, PT, R20, RZ, PT ;  /* 0x000000ff1400720c */ /* 0x000fc60003f05270 */
[----:B------:R1:W-:Y:S10]  /*1060*/  LDGSTS.E.BYPASS.128 [R21], desc[UR10][R14.64] ;  /* 0x000000000e157fae */ /* 0x0003f4000b98180a */
[----:B------:R-:W-:Y:S05]  /*1070*/  @!P0 BRA `(.L_x_19) ;  /* 0x0000000000488947 */ /* 0x000fea0003800000 */
[----:B-1----:R-:W-:Y:S02]  /*1080*/  IADD3 R16, P0, PT, R16, 0x1000, RZ ;  /* 0x0000100010107810 */ /* 0x002fe40007f1e0ff */
[----:B------:R-:W-:Y:S02]  /*1090*/  IADD3 R14, P1, PT, R14, 0x1000, RZ ;  /* 0x000010000e0e7810 */ /* 0x000fe40007f3e0ff */
[----:B------:R-:W-:Y:S01]  /*10a0*/  IADD3 R35, PT, PT, R43, 0x100, RZ ;  /* 0x000001002b237810 */ /* 0x000fe20007ffe0ff */
[----:B------:R-:W-:Y:S01]  /*10b0*/  IMAD.X R17, RZ, RZ, R17, P0 ;  /* 0x000000ffff117224 */ /* 0x000fe200000e0611 */
[----:B------:R-:W-:Y:S02]  /*10c0*/  IADD3.X R15, PT, PT, RZ, R15, RZ, P1, !PT ;  /* 0x0000000fff0f7210 */ /* 0x000fe40000ffe4ff */
[----:B------:R-:W-:Y:S02]  /*10d0*/  ISETP.NE.AND P0, PT, R20, 0x80, PT ;  /* 0x000000801400780c */ /* 0x000fe40003f05270 */
[----:B------:R-:W-:Y:S01]  /*10e0*/  @!PT LDS RZ, [RZ] ;  /* 0x00000000fffff984 */ /* 0x000fe20000000800 */
[----:B------:R-:W-:Y:S01]  /*10f0*/  @!PT LDS RZ, [RZ] ;  /* 0x00000000fffff984 */ /* 0x000fe20000000800 */
[----:B------:R-:W-:Y:S01]  /*1100*/  @!PT LDS RZ, [RZ] ;  /* 0x00000000fffff984 */ /* 0x000fe20000000800 */
[----:B------:R2:W-:Y:S04]  /*1110*/  LDGSTS.E.BYPASS.128 [R19+0x800], desc[UR10][R16.64+-0x800] ;  /* 0x0080080010137fae */ /* 0x0005e8000b98180a */
[----:B------:R2:W-:Y:S07]  /*1120*/  LDGSTS.E.BYPASS.128 [R21+0x800], desc[UR10][R14.64+-0x800] ;  /* 0x008008000e157fae */ /* 0x0005ee000b98180a */
[----:B------:R-:W-:Y:S05]  /*1130*/  @!P0 BRA `(.L_x_19) ;  /* 0x0000000000188947 */ /* 0x000fea0003800000 */
[----:B------:R-:W-:Y:S01]  /*1140*/  @!PT LDS RZ, [RZ] ;  /* 0x00000000fffff984 */ /* 0x000fe20000000800 */
[----:B------:R-:W-:Y:S01]  /*1150*/  @!PT LDS RZ, [RZ] ;  /* 0x00000000fffff984 */ /* 0x000fe20000000800 */
[----:B------:R-:W-:Y:S01]  /*1160*/  @!PT LDS RZ, [RZ] ;  /* 0x00000000fffff984 */ /* 0x000fe20000000800 */
[----:B------:R3:W-:Y:S01]  /*1170*/  LDGSTS.E.BYPASS.128 [R19+0x1000], desc[UR10][R16.64] ;  /* 0x0100000010137fae */ /* 0x0007e2000b98180a */
[----:B------:R-:W-:-:S03]  /*1180*/  VIADD R35, R43, 0x180 ;  /* 0x000001802b237836 */ /* 0x000fc60000000000 */
[----:B------:R3:W-:Y:S04]  /*1190*/  LDGSTS.E.BYPASS.128 [R21+0x1000], desc[UR10][R14.64] ;  /* 0x010000000e157fae */ /* 0x0007e8000b98180a */
.L_x_19:
[----:B------:R-:W-:Y:S05]  /*11a0*/  BSYNC.RECONVERGENT B3 ;  /* 0x0000000000037941 */ /* 0x000fea0003800200 */
.L_x_18:
[----:B------:R-:W-:-:S13]  /*11b0*/  ISETP.GE.U32.AND P0, PT, R6, 0x180, PT ;  /* 0x000001800600780c */ /* 0x000fda0003f06070 */
[----:B------:R-:W-:Y:S05]  /*11c0*/  @!P0 BRA `(.L_x_17) ;  /* 0x0000000000748947 */ /* 0x000fea0003800000 */
.L_x_20:
[----:B-123--:R-:W-:-:S04]  /*11d0*/  IMAD.WIDE.U32 R16, R35, 0x10, RZ ;  /* 0x0000001023107825 */ /* 0x00efc800078e00ff */
[C---:B------:R-:W-:Y:S01]  /*11e0*/  IMAD.IADD R39, R16.reuse, 0x1, R33 ;  /* 0x0000000110277824 */ /* 0x040fe200078e0221 */
[C---:B------:R-:W-:Y:S01]  /*11f0*/  IADD3 R24, P0, PT, R16.reuse, R13, RZ ;  /* 0x0000000d10187210 */ /* 0x040fe20007f1e0ff */
[----:B------:R-:W-:Y:S01]  /*1200*/  VIADD R35, R35, 0x200 ;  /* 0x0000020023237836 */ /* 0x000fe20000000000 */
[C---:B------:R-:W-:Y:S02]  /*1210*/  IADD3 R14, P1, PT, R16.reuse, R27, RZ ;  /* 0x0000001b100e7210 */ /* 0x040fe40007f3e0ff */
[C---:B------:R-:W-:Y:S02]  /*1220*/  IADD3.X R25, PT, PT, R17.reuse, R47, RZ, P0, !PT ;  /* 0x0000002f11197210 */ /* 0x040fe400007fe4ff */
[----:B------:R-:W-:Y:S02]  /*1230*/  IADD3 R37, PT, PT, R16, R51, RZ ;  /* 0x0000003310257210 */ /* 0x000fe40007ffe0ff */
[----:B------:R-:W-:Y:S02]  /*1240*/  IADD3.X R15, PT, PT, R17, R49, RZ, P1, !PT ;  /* 0x00000031110f7210 */ /* 0x000fe40000ffe4ff */
[----:B------:R-:W-:Y:S01]  /*1250*/  IADD3 R16, P0, PT, R24, 0x1000, RZ ;  /* 0x0000100018107810 */ /* 0x000fe20007f1e0ff */
[----:B------:R-:W-:Y:S01]  /*1260*/  @!PT LDS RZ, [RZ] ;  /* 0x00000000fffff984 */ /* 0x000fe20000000800 */
[----:B------:R-:W-:Y:S01]  /*1270*/  @!PT LDS RZ, [RZ] ;  /* 0x00000000fffff984 */ /* 0x000fe20000000800 */
[----:B------:R-:W-:Y:S01]  /*1280*/  @!PT LDS RZ, [RZ] ;  /* 0x00000000fffff984 */ /* 0x000fe20000000800 */
[----:B------:R1:W-:Y:S01]  /*1290*/  LDGSTS.E.BYPASS.128 [R37], desc[UR10][R24.64] ;  /* 0x0000000018257fae */ /* 0x0003e2000b98180a */
[----:B------:R-:W-:-:S02]  /*12a0*/  IADD3 R20, P1, PT, R14, 0x1000, RZ ;  /* 0x000010000e147810 */ /* 0x000fc40007f3e0ff */
[----:B------:R-:W-:Y:S01]  /*12b0*/  IADD3 R18, P2, PT, R24, 0x2000, RZ ;  /* 0x0000200018127810 */ /* 0x000fe20007f5e0ff */
[----:B------:R1:W-:Y:S01]  /*12c0*/  LDGSTS.E.BYPASS.128 [R39], desc[UR10][R14.64] ;  /* 0x000000000e277fae */ /* 0x0003e2000b98180a */
[----:B------:R-:W-:Y:S02]  /*12d0*/  IADD3.X R17, PT, PT, RZ, R25, RZ, P0, !PT ;  /* 0x00000019ff117210 */ /* 0x000fe400007fe4ff */
[----:B------:R-:W-:Y:S01]  /*12e0*/  IADD3 R22, P3, PT, R14, 0x2000, RZ ;  /* 0x000020000e167810 */ /* 0x000fe20007f7e0ff */
[----:B------:R-:W-:Y:S01]  /*12f0*/  IMAD.X R19, RZ, RZ, R25, P2 ;  /* 0x000000ffff137224 */ /* 0x000fe200010e0619 */
[-C--:B------:R-:W-:Y:S01]  /*1300*/  IADD3.X R21, PT, PT, RZ, R15.reuse, RZ, P1, !PT ;  /* 0x0000000fff157210 */ /* 0x080fe20000ffe4ff */
[----:B------:R1:W-:Y:S01]  /*1310*/  LDGSTS.E.BYPASS.128 [R37+0x800], desc[UR10][R16.64+-0x800] ;  /* 0x0080080010257fae */ /* 0x0003e2000b98180a */
[----:B------:R-:W-:Y:S02]  /*1320*/  IADD3.X R23, PT, PT, RZ, R15, RZ, P3, !PT ;  /* 0x0000000fff177210 */ /* 0x000fe40001ffe4ff */
[----:B------:R-:W-:Y:S01]  /*1330*/  ISETP.GE.AND P0, PT, R35, R0, PT ;  /* 0x000000002300720c */ /* 0x000fe20003f06270 */
[----:B------:R1:W-:Y:S04]  /*1340*/  LDGSTS.E.BYPASS.128 [R39+0x800], desc[UR10][R20.64+-0x800] ;  /* 0x0080080014277fae */ /* 0x0003e8000b98180a */
[----:B------:R1:W-:Y:S04]  /*1350*/  LDGSTS.E.BYPASS.128 [R37+0x1000], desc[UR10][R16.64] ;  /* 0x0100000010257fae */ /* 0x0003e8000b98180a */
[----:B------:R1:W-:Y:S04]  /*1360*/  LDGSTS.E.BYPASS.128 [R39+0x1000], desc[UR10][R20.64] ;  /* 0x0100000014277fae */ /* 0x0003e8000b98180a */
[----:B------:R1:W-:Y:S04]  /*1370*/  LDGSTS.E.BYPASS.128 [R37+0x1800], desc[UR10][R18.64+-0x800] ;  /* 0x0180080012257fae */ /* 0x0003e8000b98180a */
[----:B------:R1:W-:Y:S01]  /*1380*/  LDGSTS.E.BYPASS.128 [R39+0x1800], desc[UR10][R22.64+-0x800] ;  /* 0x0180080016277fae */ /* 0x0003e2000b98180a */
[----:B------:R-:W-:Y:S05]  /*1390*/  @!P0 BRA `(.L_x_20) ;  /* 0xfffffffc008c8947 */ /* 0x000fea000383ffff */
.L_x_17:
[----:B----4-:R-:W-:Y:S05]  /*13a0*/  BSYNC.RECONVERGENT B2 ;  /* 0x0000000000027941 */ /* 0x010fea0003800200 */
.L_x_16:
[----:B------:R-:W0:Y:S02]  /*13b0*/  LDGDEPBAR ;  /* 0x00000000000079af */ /* 0x000e240000000000 */
.L_x_15:
[----:B----4-:R-:W-:Y:S05]  /*13c0*/  BSYNC.RECONVERGENT B1 ;  /* 0x0000000000017941 */ /* 0x010fea0003800200 */
.L_x_14:
[----:B------:R-:W-:-:S13]  /*13d0*/  ISETP.NE.AND P0, PT, R29, RZ, PT ;  /* 0x000000ff1d00720c */ /* 0x000fda0003f05270 */
[----:B------:R-:W-:Y:S05]  /*13e0*/  @!P0 BRA `(.L_x_21) ;  /* 0x0000003c008c8947 */ /* 0x000fea0003800000 */
[----:B------:R-:W-:Y:S01]  /*13f0*/  SHF.L.U32 R12, R12, 0x3, RZ ;  /* 0x000000030c0c7819 */ /* 0x000fe200000006ff */
[----:B------:R-:W-:-:S04]  /*1400*/  DEPBAR.LE SB0, 0x0 ;  /* 0x000080000000791a */ /* 0x000fc80000000000 */
[----:B------:R-:W-:-:S04]  /*1410*/  LOP3.LUT R12, R12, 0x8, RZ, 0x3c, !PT ;  /* 0x000000080c0c7812 */ /* 0x000fc800078e3cff */
[----:B------:R-:W-:-:S05]  /*1420*/  IADD3 R58, PT, PT, R1, R12, RZ ;  /* 0x0000000c013a7210 */ /* 0x000fca0007ffe0ff */
[----:B------:R4:W5:Y:S01]  /*1430*/  LDL.64 R52, [R58+0x10] ;  /* 0x000010003a347983 */ /* 0x0009620000100a00 */
[----:B------:R-:W-:Y:S01]  /*1440*/  BAR.SYNC.DEFER_BLOCKING 0x0 ;  /* 0x0000000000007b1d */ /* 0x000fe20000010000 */
[----:B------:R-:W-:-:S13]  /*1450*/  ISETP.GE.U32.AND P0, PT, R43, 0x80, PT ;  /* 0x000000802b00780c */ /* 0x000fda0003f06070 */
[----:B----4-:R-:W-:Y:S05]  /*1460*/  @P0 BRA `(.L_x_22) ;  /* 0x00000008008c0947 */ /* 0x010fea0003800000 */
[----:B------:R-:W4:Y:S01]  /*1470*/  LDC R46, c[0x0][0x3a8] ;  /* 0x0000ea00ff2e7b82 */ /* 0x000f220000000800 */
[----:B-1----:R-:W-:Y:S02]  /*1480*/  CS2R R24, SRZ ;  /* 0x0000000000187805 */ /* 0x002fe4000001ff00 */
[----:B------:R-:W-:Y:S02]  /*1490*/  CS2R R26, SRZ ;  /* 0x00000000001a7805 */ /* 0x000fe4000001ff00 */
[----:B------:R-:W-:Y:S02]  /*14a0*/  CS2R R12, SRZ ;  /* 0x00000000000c7805 */ /* 0x000fe4000001ff00 */
[----:B--23--:R-:W-:Y:S02]  /*14b0*/  CS2R R14, SRZ ;  /* 0x00000000000e7805 */ /* 0x00cfe4000001ff00 */
[----:B----4-:R-:W-:-:S13]  /*14c0*/  ISETP.GT.AND P0, PT, R46, RZ, PT ;  /* 0x000000ff2e00720c */ /* 0x010fda0003f04270 */
[----:B------:R-:W-:Y:S05]  /*14d0*/  @!P0 BRA `(.L_x_23) ;  /* 0x0000000800488947 */ /* 0x000fea0003800000 */
[----:B------:R-:W5:Y:S01]  /*14e0*/  LDL.64 R58, [R58] ;  /* 0x000000003a3a7983 */ /* 0x000f620000100a00 */
[----:B------:R-:W-:Y:S01]  /*14f0*/  ISETP.GE.U32.AND P0, PT, R46, 0x31, PT ;  /* 0x000000312e00780c */ /* 0x000fe20003f06070 */
[----:B------:R-:W-:Y:S01]  /*1500*/  IMAD.MOV.U32 R47, RZ, RZ, RZ ;  /* 0x000000ffff2f7224 */ /* 0x000fe200078e00ff */
[----:B------:R-:W-:Y:S02]  /*1510*/  ISETP.NE.AND P1, PT, R31, RZ, PT ;  /* 0x000000ff1f00720c */ /* 0x000fe40003f25270 */
[----:B------:R-:W-:Y:S02]  /*1520*/  CS2R R14, SRZ ;  /* 0x00000000000e7805 */ /* 0x000fe4000001ff00 */
[----:B------:R-:W-:Y:S02]  /*1530*/  CS2R R12, SRZ ;  /* 0x00000000000c7805 */ /* 0x000fe4000001ff00 */
[----:B------:R-:W-:Y:S02]  /*1540*/  CS2R R26, SRZ ;  /* 0x00000000001a7805 */ /* 0x000fe4000001ff00 */
[----:B------:R-:W-:-:S03]  /*1550*/  CS2R R24, SRZ ;  /* 0x0000000000187805 */ /* 0x000fc6000001ff00 */
[----:B------:R-:W-:Y:S05]  /*1560*/  @!P0 BRA `(.L_x_24) ;  /* 0x0000000400188947 */ /* 0x000fea0003800000 */
[----:B------:R-:W1:Y:S01]  /*1570*/  S2R R17, SR_LANEID ;  /* 0x0000000000117919 */ /* 0x000e620000000000 */
[----:B------:R-:W-:Y:S01]  /*1580*/  SHF.R.U32.HI R18, RZ, 0x1, R46 ;  /* 0x00000001ff127819 */ /* 0x000fe2000001162e */
[----:B------:R-:W-:Y:S01]  /*1590*/  IMAD.MOV.U32 R61, RZ, RZ, RZ ;  /* 0x000000ffff3d7224 */ /* 0x000fe200078e00ff */
[----:B------:R-:W-:Y:S01]  /*15a0*/  MOV R48, 0x400 ;  /* 0x0000040000307802 */ /* 0x000fe20000000f00 */
[----:B------:R-:W2:Y:S01]  /*15b0*/  S2R R19, SR_CgaCtaId ;  /* 0x0000000000137919 */ /* 0x000ea20000008800 */
[----:B------:R-:W-:Y:S02]  /*15c0*/  MOV R47, RZ ;  /* 0x000000ff002f7202 */ /* 0x000fe40000000f00 */
[----:B------:R-:W-:Y:S02]  /*15d0*/  MOV R51, RZ ;  /* 0x000000ff00337202 */ /* 0x000fe40000000f00 */
[----:B-1----:R-:W-:Y:S02]  /*15e0*/  SHF.R.U32.HI R15, RZ, 0x3, R17 ;  /* 0x00000003ff0f7819 */ /* 0x002fe40000011611 */
[----:B------:R-:W-:-:S02]  /*15f0*/  LOP3.LUT R16, R17, 0x7, RZ, 0xc0, !PT ;  /* 0x0000000711107812 */ /* 0x000fc400078ec0ff */
[----:B------:R-:W-:Y:S02]  /*1600*/  SHF.L.U32 R15, R15, 0x3, RZ ;  /* 0x000000030f0f7819 */ /* 0x000fe400000006ff */
[----:B------:R-:W-:Y:S02]  /*1610*/  LOP3.LUT R60, R17, 0x3, RZ, 0xc0, !PT ;  /* 0x00000003113c7812 */ /* 0x000fe400078ec0ff */
[----:B------:R-:W-:Y:S02]  /*1620*/  LOP3.LUT R16, R15, 0x8, R16, 0xe2, !PT ;  /* 0x000000080f107812 */ /* 0x000fe400078ee210 */
[--C-:B------:R-:W-:Y:S02]  /*1630*/  SHF.R.U32.HI R15, RZ, 0x4, R17.reuse ;  /* 0x00000004ff0f7819 */ /* 0x100fe40000011611 */
[----:B------:R-:W-:Y:S02]  /*1640*/  SHF.R.U32.HI R17, RZ, 0x2, R17 ;  /* 0x00000002ff117819 */ /* 0x000fe40000011611 */
[----:B------:R-:W-:-:S02]  /*1650*/  SHF.L.U32 R15, R15, 0x3, RZ ;  /* 0x000000030f0f7819 */ /* 0x000fc400000006ff */
[----:B--2---:R-:W-:Y:S01]  /*1660*/  LEA R48, R19, R48, 0x18 ;  /* 0x0000003013307211 */ /* 0x004fe200078ec0ff */
[----:B------:R-:W-:-:S04]  /*1670*/  IMAD.WIDE.U32 R60, R17, R18, R60 ;  /* 0x00000012113c7225 */ /* 0x000fc800078e003c */
[----:B------:R-:W-:Y:S01]  /*1680*/  IMAD R16, R16, R46, R15 ;  /* 0x0000002e10107224 */ /* 0x000fe200078e020f */
[----:B------:R-:W-:Y:S01]  /*1690*/  SHF.L.U64.HI R50, R60, 0x2, R61 ;  /* 0x000000023c327819 */ /* 0x000fe2000001023d */
[----:B------:R-:W-:-:S03]  /*16a0*/  IMAD.MOV.U32 R15, RZ, RZ, RZ ;  /* 0x000000ffff0f7224 */ /* 0x000fc600078e00ff */
[----:B------:R-:W-:-:S07]  /*16b0*/  SHF.L.U32 R49, R16, 0x1, RZ ;  /* 0x0000000110317819 */ /* 0x000fce00000006ff */
.L_x_25:
[----:B------:R-:W-:-:S05]  /*16c0*/  IADD3 R17, PT, PT, R2, R47, RZ ;  /* 0x0000002f02117210 */ /* 0x000fca0007ffe0ff */
[----:B-----5:R-:W-:-:S03]  /*16d0*/  IMAD.WIDE.U32 R16, R17, 0x2, R58 ;  /* 0x0000000211107825 */ /* 0x020fc600078e003a */
[----:B------:R-:W-:-:S05]  /*16e0*/  LEA R62, P0, R60, R16, 0x2 ;  /* 0x000000103c3e7211 */ /* 0x000fca00078010ff */
[----:B------:R-:W-:-:S05]  /*16f0*/  IMAD.X R63, R17, 0x1, R50, P0 ;  /* 0x00000001113f7824 */ /* 0x000fca00000e0632 */
[----:B------:R-:W2:Y:S04]  /*1700*/  LD.E R20, desc[UR10][R62.64] ;  /* 0x0000000a3e147980 */ /* 0x000ea8000c101900 */
[----:B------:R1:W2:Y:S02]  /*1710*/  LD.E R21, desc[UR10][R62.64+0x10] ;  /* 0x0000100a3e157980 */ /* 0x0002a4000c101900 */
[----:B-1----:R-:W-:-:S05]  /*1720*/  IMAD.WIDE.U32 R62, R46, 0x10, R62 ;  /* 0x000000102e3e7825 */ /* 0x002fca00078e003e */
[----:B------:R-:W3:Y:S04]  /*1730*/  LD.E R32, desc[UR10][R62.64] ;  /* 0x0000000a3e207980 */ /* 0x000ee8000c101900 */
[----:B------:R-:W3:Y:S01]  /*1740*/  LD.E R33, desc[UR10][R62.64+0x10] ;  /* 0x0000100a3e217980 */ /* 0x000ee2000c101900 */
[--C-:B------:R-:W-:Y:S01]  /*1750*/  IMAD R17, R4, R46, R47.reuse ;  /* 0x0000002e04117224 */ /* 0x100fe200078e022f */
[----:B------:R-:W-:Y:S05]  /*1760*/  WARPSYNC.ALL ;  /* 0x0000000000007948 */ /* 0x000fea0003800000 */
[----:B------:R-:W-:Y:S01]  /*1770*/  LEA R56, R17, R48, 0x1 ;  /* 0x0000003011387211 */ /* 0x000fe200078e08ff */
[----:B------:R-:W-:-:S03]  /*1780*/  IMAD.IADD R23, R2, 0x1, R47 ;  /* 0x0000000102177824 */ /* 0x000fc600078e022f */
[----:B------:R-:W-:Y:S01]  /*1790*/  IADD3 R36, PT, PT, R56, R49, RZ ;  /* 0x0000003138247210 */ /* 0x000fe20007ffe0ff */
[----:B------:R-:W-:-:S04]  /*17a0*/  IMAD.WIDE.U32 R22, R23, 0x2, R58 ;  /* 0x0000000217167825 */ /* 0x000fc800078e003a */
[----:B------:R1:W2:Y:S01]  /*17b0*/  LDSM.16.M88.4 R16, [R36] ;  /* 0x000000002410783b */ /* 0x0002a20000000200 */
[----:B------:R-:W-:-:S04]  /*17c0*/  LEA R34, P0, R60, R22, 0x2 ;  /* 0x000000163c227211 */ /* 0x000fc800078010ff */
[----:B------:R-:W-:-:S05]  /*17d0*/  IADD3.X R35, PT, PT, R23, R50, RZ, P0, !PT ;  /* 0x0000003217237210 */ /* 0x000fca00007fe4ff */
[----:B------:R-:W4:Y:S04]  /*17e0*/  LD.E R22, desc[UR10][R34.64+0x20] ;  /* 0x0000200a22167980 */ /* 0x000f28000c101900 */
[----:B------:R-:W4:Y:S04]  /*17f0*/  LD.E R23, desc[UR10][R34.64+0x30] ;  /* 0x0000300a22177980 */ /* 0x000f28000c101900 */
[----:B-1----:R-:W4:Y:S04]  /*1800*/  LD.E R36, desc[UR10][R34.64+0x40] ;  /* 0x0000400a22247980 */ /* 0x002f28000c101900 */
[----:B------:R-:W4:Y:S04]  /*1810*/  LD.E R37, desc[UR10][R34.64+0x50] ;  /* 0x0000500a22257980 */ /* 0x000f28000c101900 */
[----:B------:R-:W4:Y:S04]  /*1820*/  LD.E R38, desc[UR10][R34.64+0x60] ;  /* 0x0000600a22267980 */ /* 0x000f28000c101900 */
[----:B------:R-:W4:Y:S04]  /*1830*/  LD.E R39, desc[UR10][R34.64+0x70] ;  /* 0x0000700a22277980 */ /* 0x000f28000c101900 */
[----:B------:R-:W4:Y:S04]  /*1840*/  LD.E R34, desc[UR10][R62.64+0x60] ;  /* 0x0000600a3e227980 */ /* 0x000f28000c101900 */
[----:B------:R-:W4:Y:S01]  /*1850*/  LD.E R35, desc[UR10][R62.64+0x70] ;  /* 0x0000700a3e237980 */ /* 0x000f22000c101900 */
[C---:B--2---:R-:W-:Y:S03]  /*1860*/  HMMA.16816.F32 R24, R16.reuse, R20, R24 ;  /* 0x000000141018723c */ /* 0x044fe60000001818 */
[----:B------:R-:W2:Y:S04]  /*1870*/  LD.E R20, desc[UR10][R62.64+0x20] ;  /* 0x0000200a3e147980 */ /* 0x000ea8000c101900 */
[----:B------:R-:W2:Y:S01]  /*1880*/  LD.E R21, desc[UR10][R62.64+0x30] ;  /* 0x0000300a3e157980 */ /* 0x000ea2000c101900 */
[----:B---3--:R-:W-:Y:S03]  /*1890*/  HMMA.16816.F32 R16, R16, R32, R12 ;  /* 0x000000201010723c */ /* 0x008fe6000000180c */
[----:B------:R-:W3:Y:S01]  /*18a0*/  LD.E R32, desc[UR10][R62.64+0x40] ;  /* 0x0000400a3e207980 */ /* 0x000ee2000c101900 */
[----:B------:R-:W-:-:S03]  /*18b0*/  IADD3 R12, PT, PT, R49, 0x20, R56 ;  /* 0x00000020310c7810 */ /* 0x000fc60007ffe038 */
[----:B------:R-:W3:Y:S04]  /*18c0*/  LD.E R33, desc[UR10][R62.64+0x50] ;  /* 0x0000500a3e217980 */ /* 0x000ee8000c101900 */
[----:B------:R-:W4:Y:S02]  /*18d0*/  LDSM.16.M88.4 R12, [R12] ;  /* 0x000000000c0c783b */ /* 0x000f240000000200 */
[----:B----4-:R-:W-:Y:S01]  /*18e0*/  HMMA.16816.F32 R24, R12, R22, R24 ;  /* 0x000000160c18723c */ /* 0x010fe20000001818 */
[----:B------:R-:W-:-:S04]  /*18f0*/  IADD3 R51, PT, PT, R51, 0x4, RZ ;  /* 0x0000000433337810 */ /* 0x000fc80007ffe0ff */
[----:B------:R-:W-:Y:S01]  /*1900*/  ISETP.NE.AND P0, PT, R51, R30, PT ;  /* 0x0000001e3300720c */ /* 0x000fe20003f05270 */
[----:B------:R-:W-:Y:S02]  /*1910*/  VIADD R47, R47, 0x40 ;  /* 0x000000402f2f7836 */ /* 0x000fe40000000000 */
[----:B--2---:R-:W-:Y:S01]  /*1920*/  HMMA.16816.F32 R16, R12, R20, R16 ;  /* 0x000000140c10723c */ /* 0x004fe20000001810 */
[----:B------:R-:W-:-:S06]  /*1930*/  IADD3 R20, PT, PT, R49, 0x40, R56 ;  /* 0x0000004031147810 */ /* 0x000fcc0007ffe038 */
[----:B------:R-:W1:Y:S01]  /*1940*/  LDSM.16.M88.4 R20, [R20] ;  /* 0x000000001414783b */ /* 0x000e620000000200 */
[----:B------:R-:W-:-:S05]  /*1950*/  IADD3 R56, PT, PT, R49, 0x60, R56 ;  /* 0x0000006031387810 */ /* 0x000fca0007ffe038 */
[----:B------:R-:W2:Y:S01]  /*1960*/  LDSM.16.M88.4 R12, [R56] ;  /* 0x00000000380c783b */ /* 0x000ea20000000200 */
[C---:B-1----:R-:W-:Y:S08]  /*1970*/  HMMA.16816.F32 R24, R20.reuse, R36, R24 ;  /* 0x000000241418723c */ /* 0x042ff00000001818 */
[----:B---3--:R-:W-:-:S12]  /*1980*/  HMMA.16816.F32 R16, R20, R32, R16 ;  /* 0x000000201410723c */ /* 0x008fd80000001810 */
[C---:B--2---:R-:W-:Y:S08]  /*1990*/  HMMA.16816.F32 R24, R12.reuse, R38, R24 ;  /* 0x000000260c18723c */ /* 0x044ff00000001818 */
[----:B------:R-:W-:Y:S01]  /*19a0*/  HMMA.16816.F32 R12, R12, R34, R16 ;  /* 0x000000220c0c723c */ /* 0x000fe20000001810 */
[----:B------:R-:W-:-:S04]  /*19b0*/  NOP ;  /* 0x0000000000007918 */ /* 0x000fc80000000000 */
[----:B------:R-:W-:-:S15]  /*19c0*/  @P0 BRA `(.L_x_25) ;  /* 0xfffffffc003c0947 */ /* 0x000fde000383ffff */
.L_x_24:
[----:B------:R-:W-:Y:S05]  /*19d0*/  @!P1 BRA `(.L_x_23) ;  /* 0x0000000400089947 */ /* 0x000fea0003800000 */
[----:B------:R-:W1:Y:S01]  /*19e0*/  S2R R34, SR_LANEID ;  /* 0x0000000000227919 */ /* 0x000e620000000000 */
[----:B------:R-:W-:Y:S02]  /*19f0*/  SHF.R.U32.HI R18, RZ, 0x1, R46 ;  /* 0x00000001ff127819 */ /* 0x000fe4000001162e */
[----:B------:R-:W-:Y:S02]  /*1a00*/  IADD3 R17, PT, PT, R2, R47, RZ ;  /* 0x0000002f02117210 */ /* 0x000fe40007ffe0ff */
[----:B------:R-:W-:-:S03]  /*1a10*/  MOV R33, RZ ;  /* 0x000000ff00217202 */ /* 0x000fc60000000f00 */
[----:B-----5:R-:W-:Y:S01]  /*1a20*/  IMAD.WIDE.U32 R16, R17, 0x2, R58 ;  /* 0x0000000211107825 */ /* 0x020fe200078e003a */
[----:B-1----:R-:W-:Y:S02]  /*1a30*/  LOP3.LUT R32, R34, 0x3, RZ, 0xc0, !PT ;  /* 0x0000000322207812 */ /* 0x002fe400078ec0ff */
[----:B------:R-:W-:-:S05]  /*1a40*/  SHF.R.U32.HI R19, RZ, 0x2, R34 ;  /* 0x00000002ff137819 */ /* 0x000fca0000011622 */
[----:B------:R-:W-:-:S03]  /*1a50*/  IMAD.WIDE.U32 R32, R19, R18, R32 ;  /* 0x0000001213207225 */ /* 0x000fc600078e0020 */
[----:B------:R-:W-:-:S04]  /*1a60*/  LEA R18, P0, R32, R16, 0x2 ;  /* 0x0000001020127211 */ /* 0x000fc800078010ff */
[----:B------:R-:W-:-:S03]  /*1a70*/  LEA.HI.X R19, R32, R17, R33, 0x2, P0 ;  /* 0x0000001120137211 */ /* 0x000fc600000f1421 */
[----:B------:R-:W-:Y:S02]  /*1a80*/  IMAD.WIDE.U32 R16, R46, 0x10, R18 ;  /* 0x000000102e107825 */ /* 0x000fe400078e0012 */
[----:B------:R-:W2:Y:S04]  /*1a90*/  LD.E R20, desc[UR10][R18.64] ;  /* 0x0000000a12147980 */ /* 0x000ea8000c101900 */
[----:B------:R-:W2:Y:S04]  /*1aa0*/  LD.E R21, desc[UR10][R18.64+0x10] ;  /* 0x0000100a12157980 */ /* 0x000ea8000c101900 */
[----:B------:R-:W3:Y:S04]  /*1ab0*/  LD.E R22, desc[UR10][R16.64] ;  /* 0x0000000a10167980 */ /* 0x000ee8000c101900 */
[----:B------:R1:W3:Y:S01]  /*1ac0*/  LD.E R23, desc[UR10][R16.64+0x10] ;  /* 0x0000100a10177980 */ /* 0x0002e2000c101900 */
[----:B------:R-:W4:Y:S01]  /*1ad0*/  S2UR UR5, SR_CgaCtaId ;  /* 0x00000000000579c3 */ /* 0x000f220000008800 */
[----:B------:R-:W-:Y:S01]  /*1ae0*/  SHF.R.U32.HI R35, RZ, 0x3, R34 ;  /* 0x00000003ff237819 */ /* 0x000fe20000011622 */
[----:B------:R-:W-:Y:S01]  /*1af0*/  UMOV UR4, 0x400 ;  /* 0x0000040000047882 */ /* 0x000fe20000000000 */
[----:B------:R-:W-:-:S02]  /*1b00*/  LOP3.LUT R36, R34, 0x7, RZ, 0xc0, !PT ;  /* 0x0000000722247812 */ /* 0x000fc400078ec0ff */
[----:B------:R-:W-:Y:S01]  /*1b10*/  SHF.R.U32.HI R34, RZ, 0x4, R34 ;  /* 0x00000004ff227819 */ /* 0x000fe20000011622 */
[----:B------:R-:W-:Y:S01]  /*1b20*/  IMAD.SHL.U32 R35, R35, 0x8, RZ ;  /* 0x0000000823237824 */ /* 0x000fe200078e00ff */
[----:B------:R-:W-:-:S04]  /*1b30*/  ISETP.NE.AND P0, PT, R31, 0x1, PT ;  /* 0x000000011f00780c */ /* 0x000fc80003f05270 */
[----:B------:R-:W-:Y:S02]  /*1b40*/  LOP3.LUT R36, R35, 0x8, R36, 0xe2, !PT ;  /* 0x0000000823247812 */ /* 0x000fe400078ee224 */
[----:B------:R-:W-:Y:S01]  /*1b50*/  SHF.L.U32 R35, R34, 0x3, RZ ;  /* 0x0000000322237819 */ /* 0x000fe200000006ff */
[----:B------:R-:W-:-:S04]  /*1b60*/  IMAD R34, R4, R46, R47 ;  /* 0x0000002e04227224 */ /* 0x000fc800078e022f */
[----:B------:R-:W-:Y:S01]  /*1b70*/  IMAD R35, R36, R46, R35 ;  /* 0x0000002e24237224 */ /* 0x000fe200078e0223 */
[----:B----4-:R-:W-:-:S06]  /*1b80*/  ULEA UR4, UR5, UR4, 0x18 ;  /* 0x0000000405047291 */ /* 0x010fcc000f8ec0ff */
[----:B------:R-:W-:Y:S01]  /*1b90*/  LEA R34, R34, UR4, 0x1 ;  /* 0x0000000422227c11 */ /* 0x000fe2000f8e08ff */
[----:B------:R-:W-:Y:S05]  /*1ba0*/  WARPSYNC.ALL ;  /* 0x0000000000007948 */ /* 0x000fea0003800000 */
[----:B-1----:R-:W-:-:S06]  /*1bb0*/  LEA R16, R35, R34, 0x1 ;  /* 0x0000002223107211 */ /* 0x002fcc00078e08ff */
[----:B------:R-:W2:Y:S02]  /*1bc0*/  LDSM.16.M88.4 R16, [R16] ;  /* 0x000000001010783b */ /* 0x000ea40000000200 */
[C---:B--2---:R-:W-:Y:S08]  /*1bd0*/  HMMA.16816.F32 R24, R16.reuse, R20, R24 ;  /* 0x000000141018723c */ /* 0x044ff00000001818 */
[----:B---3--:R-:W-:Y:S01]  /*1be0*/  HMMA.16816.F32 R12, R16, R22, R12 ;  /* 0x00000016100c723c */ /* 0x008fe2000000180c */
[----:B------:R-:W-:-:S04]  /*1bf0*/  NOP ;  /* 0x0000000000007918 */ /* 0x000fc80000000000 */
[----:B------:R-:W-:-:S15]  /*1c00*/  @!P0 BRA `(.L_x_23) ;  /* 0x00000000007c8947 */ /* 0x000fde0003800000 */
[----:B------:R-:W-:-:S05]  /*1c10*/  IADD3 R47, P0, PT, R2, R47, RZ ;  /* 0x0000002f022f7210 */ /* 0x000fca0007f1e0ff */
[----:B------:R-:W-:Y:S01]  /*1c20*/  IMAD.X R16, RZ, RZ, RZ, P0 ;  /* 0x000000ffff107224 */ /* 0x000fe200000e06ff */
[----:B------:R-:W-:-:S04]  /*1c30*/  LEA R37, P0, R47, R58, 0x1 ;  /* 0x0000003a2f257211 */ /* 0x000fc800078008ff */
[----:B------:R-:W-:Y:S02]  /*1c40*/  LEA.HI.X R47, R47, R59, R16, 0x1, P0 ;  /* 0x0000003b2f2f7211 */ /* 0x000fe400000f0c10 */
[----:B------:R-:W-:-:S04]  /*1c50*/  LEA R36, P0, R32, R37, 0x2 ;  /* 0x0000002520247211 */ /* 0x000fc800078010ff */
[----:B------:R-:W-:-:S03]  /*1c60*/  LEA.HI.X R37, R32, R47, R33, 0x2, P0 ;  /* 0x0000002f20257211 */ /* 0x000fc600000f1421 */
[----:B------:R-:W-:Y:S02]  /*1c70*/  IMAD.WIDE.U32 R46, R46, 0x10, R36 ;  /* 0x000000102e2e7825 */ /* 0x000fe400078e0024 */
[----:B------:R-:W2:Y:S04]  /*1c80*/  LD.E R20, desc[UR10][R36.64+0x20] ;  /* 0x0000200a24147980 */ /* 0x000ea8000c101900 */
[----:B------:R-:W2:Y:S04]  /*1c90*/  LD.E R21, desc[UR10][R36.64+0x30] ;  /* 0x0000300a24157980 */ /* 0x000ea8000c101900 */
[----:B------:R-:W3:Y:S04]  /*1ca0*/  LD.E R22, desc[UR10][R46.64+0x20] ;  /* 0x0000200a2e167980 */ /* 0x000ee8000c101900 */
[----:B------:R-:W3:Y:S01]  /*1cb0*/  LD.E R23, desc[UR10][R46.64+0x30] ;  /* 0x0000300a2e177980 */ /* 0x000ee2000c101900 */
[----:B------:R-:W-:Y:S01]  /*1cc0*/  IADD3 R16, PT, PT, R34, 0x20, RZ ;  /* 0x0000002022107810 */ /* 0x000fe20007ffe0ff */
[----:B------:R-:W-:Y:S05]  /*1cd0*/  WARPSYNC.ALL ;  /* 0x0000000000007948 */ /* 0x000fea0003800000 */
[----:B------:R-:W-:-:S02]  /*1ce0*/  LEA R16, R35, R16, 0x1 ;  /* 0x0000001023107211 */ /* 0x000fc400078e08ff */
[----:B------:R-:W-:-:S04]  /*1cf0*/  ISETP.NE.AND P0, PT, R31, 0x2, PT ;  /* 0x000000021f00780c */ /* 0x000fc80003f05270 */
[----:B------:R-:W2:Y:S02]  /*1d00*/  LDSM.16.M88.4 R16, [R16] ;  /* 0x000000001010783b */ /* 0x000ea40000000200 */
[C---:B--2---:R-:W-:Y:S08]  /*1d10*/  HMMA.16816.F32 R24, R16.reuse, R20, R24 ;  /* 0x000000141018723c */ /* 0x044ff00000001818 */
[----:B---3--:R-:W-:Y:S01]  /*1d20*/  HMMA.16816.F32 R12, R16, R22, R12 ;  /* 0x00000016100c723c */ /* 0x008fe2000000180c */
[----:B------:R-:W-:-:S04]  /*1d30*/  NOP ;  /* 0x0000000000007918 */ /* 0x000fc80000000000 */
[----:B------:R-:W-:-:S15]  /*1d40*/  @!P0 BRA `(.L_x_23) ;  /* 0x00000000002c8947 */ /* 0x000fde0003800000 */
[----:B------:R-:W2:Y:S04]  /*1d50*/  LD.E R20, desc[UR10][R36.64+0x40] ;  /* 0x0000400a24147980 */ /* 0x000ea8000c101900 */
[----:B------:R-:W2:Y:S04]  /*1d60*/  LD.E R21, desc[UR10][R36.64+0x50] ;  /* 0x0000500a24157980 */ /* 0x000ea8000c101900 */
[----:B------:R-:W3:Y:S04]  /*1d70*/  LD.E R22, desc[UR10][R46.64+0x40] ;  /* 0x0000400a2e167980 */ /* 0x000ee8000c101900 */
[----:B------:R-:W3:Y:S01]  /*1d80*/  LD.E R23, desc[UR10][R46.64+0x50] ;  /* 0x0000500a2e177980 */ /* 0x000ee2000c101900 */
[----:B------:R-:W-:Y:S01]  /*1d90*/  VIADD R34, R34, 0x40 ;  /* 0x0000004022227836 */ /* 0x000fe20000000000 */
[----:B------:R-:W-:Y:S05]  /*1da0*/  WARPSYNC.ALL ;  /* 0x0000000000007948 */ /* 0x000fea0003800000 */
[----:B------:R-:W-:-:S06]  /*1db0*/  LEA R16, R35, R34, 0x1 ;  /* 0x0000002223107211 */ /* 0x000fcc00078e08ff */
[----:B------:R-:W2:Y:S02]  /*1dc0*/  LDSM.16.M88.4 R16, [R16] ;  /* 0x000000001010783b */ /* 0x000ea40000000200 */
[C---:B--2---:R-:W-:Y:S08]  /*1dd0*/  HMMA.16816.F32 R24, R16.reuse, R20, R24 ;  /* 0x000000141018723c */ /* 0x044ff00000001818 */
[----:B---3--:R-:W-:-:S15]  /*1de0*/  HMMA.16816.F32 R12, R16, R22, R12 ;  /* 0x00000016100c723c */ /* 0x008fde000000180c */
[----:B------:R-:W-:-:S05]  /*1df0*/  NOP ;  /* 0x0000000000007918 */ /* 0x000fca0000000000 */
.L_x_23:
[----:B------:R-:W1:Y:S01]  /*1e00*/  S2R R16, SR_LANEID ;  /* 0x0000000000107919 */ /* 0x000e620000000000 */
[----:B------:R-:W-:Y:S05]  /*1e10*/  WARPSYNC.ALL ;  /* 0x0000000000007948 */ /* 0x000fea0003800000 */
[----:B-1----:R-:W-:Y:S02]  /*1e20*/  SHF.R.U32.HI R17, RZ, 0x2, R16 ;  /* 0x00000002ff117819 */ /* 0x002fe40000011610 */
[----:B------:R-:W-:-:S04]  /*1e30*/  LOP3.LUT R16, R16, 0x3, RZ, 0xc0, !PT ;  /* 0x0000000310107812 */ /* 0x000fc800078ec0ff */
[----:B------:R-:W-:-:S05]  /*1e40*/  LEA R16, R17, R16, 0x4 ;  /* 0x0000001011107211 */ /* 0x000fca00078e20ff */
[----:B------:R-:W-:-:S05]  /*1e50*/  IMAD.U32 R16, R16, 0x8, R9 ;  /* 0x0000000810107824 */ /* 0x000fca00078e0009 */
[----:B------:R4:W-:Y:S04]  /*1e60*/  STS.64 [R16], R24 ;  /* 0x0000001810007388 */ /* 0x0009e80000000a00 */
[----:B------:R4:W-:Y:S04]  /*1e70*/  STS.64 [R16+0x400], R26 ;  /* 0x0004001a10007388 */ /* 0x0009e80000000a00 */
[----:B------:R4:W-:Y:S04]  /*1e80*/  STS.64 [R16+0x20], R12 ;  /* 0x0000200c10007388 */ /* 0x0009e80000000a00 */
[----:B------:R4:W-:Y:S02]  /*1e90*/  STS.64 [R16+0x420], R14 ;  /* 0x0004200e10007388 */ /* 0x0009e40000000a00 */
.L_x_22:
[----:B------:R-:W-:Y:S01]  /*1ea0*/  ISETP.GT.U32.AND P0, PT, R43, 0x1f, PT ;  /* 0x0000001f2b00780c */ /* 0x000fe20003f04070 */
[----:B------:R-:W-:Y:S05]  /*1eb0*/  WARPSYNC.ALL ;  /* 0x0000000000007948 */ /* 0x000fea0003800000 */
[----:B------:R-:W-:Y:S06]  /*1ec0*/  BAR.SYNC.DEFER_BLOCKING 0x0 ;  /* 0x0000000000007b1d */ /* 0x000fec0000010000 */
[----:B------:R-:W-:Y:S04]  /*1ed0*/  BSSY.RECONVERGENT B2, `(.L_x_26) ;  /* 0x00001eb000027945 */ /* 0x000fe80003800200 */
[----:B------:R-:W-:Y:S05]  /*1ee0*/  @P0 BRA `(.L_x_27) ;  /* 0x0000001c00a40947 */ /* 0x000fea0003800000 */
[----:B-1234-:R-:W-:-:S07]  /*1ef0*/  MOV R15, R43 ;  /* 0x0000002b000f7202 */ /* 0x01efce0000000f00 */
.L_x_34:
[----:B-1----:R-:W1:Y:S01]  /*1f00*/  LDCU UR4, c[0x0][0x3a4] ;  /* 0x00007480ff0477ac */ /* 0x002e620008000800 */
[----:B------:R-:W-:Y:S01]  /*1f10*/  IADD3 R12, PT, PT, R44, R15, RZ ;  /* 0x0000000f2c0c7210 */ /* 0x000fe20007ffe0ff */
[----:B------:R-:W-:Y:S03]  /*1f20*/  BSSY.RECONVERGENT B1, `(.L_x_28) ;  /* 0x00001e2000017945 */ /* 0x000fe60003800200 */
[----:B-1----:R-:W-:-:S13]  /*1f30*/  ISETP.GE.AND P0, PT, R12, UR4, PT ;  /* 0x000000040c007c0c */ /* 0x002fda000bf06270 */
[----:B------:R-:W-:Y:S05]  /*1f40*/  @P0 BRA `(.L_x_29) ;  /* 0x0000001c007c0947 */ /* 0x000fea0003800000 */
[C---:B------:R-:W-:Y:S01]  /*1f50*/  IMAD R14, R15.reuse, 0x4, R42 ;  /* 0x000000040f0e7824 */ /* 0x040fe200078e022a */
[----:B------:R-:W1:Y:S01]  /*1f60*/  LDCU UR4, c[0x0][0x3ac] ;  /* 0x00007580ff0477ac */ /* 0x000e620008000800 */
[----:B------:R-:W-:Y:S02]  /*1f70*/  BSSY.RECONVERGENT B3, `(.L_x_30) ;  /* 0x00001c4000037945 */ /* 0x000fe40003800200 */
[----:B------:R-:W-:-:S05]  /*1f80*/  IMAD R16, R15, 0x7c, R14 ;  /* 0x0000007c0f107824 */ /* 0x000fca00078e020e */
[----:B------:R-:W1:Y:S04]  /*1f90*/  LDS R13, [R16] ;  /* 0x00000000100d7984 */ /* 0x000e680000000800 */
[----:B------:R-:W2:Y:S04]  /*1fa0*/  LDS R17, [R16+0x4] ;  /* 0x0000040010117984 */ /* 0x000ea80000000800 */
[----:B------:R-:W3:Y:S04]  /*1fb0*/  LDS R34, [R16+0x8] ;  /* 0x0000080010227984 */ /* 0x000ee80000000800 */
[----:B------:R-:W4:Y:S04]  /*1fc0*/  LDS R35, [R16+0xc] ;  /* 0x00000c0010237984 */ /* 0x000f280000000800 */
[----:B------:R-:W4:Y:S04]  /*1fd0*/  LDS R36, [R16+0x10] ;  /* 0x0000100010247984 */ /* 0x000f280000000800 */
[----:B------:R-:W4:Y:S04]  /*1fe0*/  LDS R46, [R16+0x14] ;  /* 0x00001400102e7984 */ /* 0x000f280000000800 */
[----:B------:R-:W4:Y:S04]  /*1ff0*/  LDS R37, [R16+0x18] ;  /* 0x0000180010257984 */ /* 0x000f280000000800 */
[----:B------:R-:W4:Y:S04]  /*2000*/  LDS R12, [R16+0x1c] ;  /* 0x00001c00100c7984 */ /* 0x000f280000000800 */
[----:B------:R-:W4:Y:S04]  /*2010*/  LDS R39, [R16+0x20] ;  /* 0x0000200010277984 */ /* 0x000f280000000800 */
[----:B------:R-:W4:Y:S04]  /*2020*/  LDS R38, [R16+0x24] ;  /* 0x0000240010267984 */ /* 0x000f280000000800 */
[----:B------:R-:W4:Y:S01]  /*2030*/  LDS R19, [R16+0x28] ;  /* 0x0000280010137984 */ /* 0x000f220000000800 */
[----:B-1----:R-:W-:-:S03]  /*2040*/  FMUL R33, R13, UR4 ;  /* 0x000000040d217c20 */ /* 0x002fc60008400000 */
[----:B------:R-:W1:Y:S01]  /*2050*/  LDS R18, [R16+0x2c] ;  /* 0x00002c0010127984 */ /* 0x000e620000000800 */
[----:B--2---:R-:W-:-:S03]  /*2060*/  FMUL R26, R17, UR4 ;  /* 0x00000004111a7c20 */ /* 0x004fc60008400000 */
[----:B------:R-:W2:Y:S01]  /*2070*/  LDS R21, [R16+0x30] ;  /* 0x0000300010157984 */ /* 0x000ea20000000800 */
[----:B---3--:R-:W-:Y:S01]  /*2080*/  FMUL R47, R34, UR4 ;  /* 0x00000004222f7c20 */ /* 0x008fe20008400000 */
[----:B------:R-:W-:Y:S02]  /*2090*/  FMNMX3 R32, R33, -INF , R26, !PT ;  /* 0xff80000021207876 */ /* 0x000fe4000780001a */
[----:B------:R-:W3:Y:S01]  /*20a0*/  LDS R20, [R16+0x34] ;  /* 0x0000340010147984 */ /* 0x000ee20000000800 */
[----:B----4-:R-:W-:-:S03]  /*20b0*/  FMUL R49, R35, UR4 ;  /* 0x0000000423317c20 */ /* 0x010fc60008400000 */
[----:B------:R-:W4:Y:S01]  /*20c0*/  LDS R23, [R16+0x38] ;  /* 0x0000380010177984 */ /* 0x000f220000000800 */
[----:B-----5:R-:W-:Y:S01]  /*20d0*/  FMUL R59, R36, UR4 ;  /* 0x00000004243b7c20 */ /* 0x020fe20008400000 */
[----:B------:R-:W-:Y:S02]  /*20e0*/  FMNMX3 R34, R32, R47, R49, !PT ;  /* 0x0000002f20227276 */ /* 0x000fe40007800031 */
[----:B------:R-:W4:Y:S01]  /*20f0*/  LDS R22, [R16+0x3c] ;  /* 0x00003c0010167984 */ /* 0x000f220000000800 */
[----:B------:R-:W-:-:S03]  /*2100*/  FMUL R61, R46, UR4 ;  /* 0x000000042e3d7c20 */ /* 0x000fc60008400000 */
[----:B------:R-:W4:Y:S01]  /*2110*/  LDS R25, [R16+0x40] ;  /* 0x0000400010197984 */ /* 0x000f220000000800 */
[----:B------:R-:W-:Y:S01]  /*2120*/  FMUL R37, R37, UR4 ;  /* 0x0000000425257c20 */ /* 0x000fe20008400000 */
[----:B------:R-:W-:Y:S02]  /*2130*/  FMNMX3 R46, R34, R59, R61, !PT ;  /* 0x0000003b222e7276 */ /* 0x000fe4000780003d */
[----:B------:R-:W4:Y:S01]  /*2140*/  LDS R24, [R16+0x44] ;  /* 0x0000440010187984 */ /* 0x000f220000000800 */
[----:B------:R-:W-:-:S03]  /*2150*/  FMUL R12, R12, UR4 ;  /* 0x000000040c0c7c20 */ /* 0x000fc60008400000 */
[----:B------:R-:W4:Y:S01]  /*2160*/  LDS R17, [R14+0x1000] ;  /* 0x001000000e117984 */ /* 0x000f220000000800 */
[----:B------:R-:W-:-:S03]  /*2170*/  FMUL R39, R39, UR4 ;  /* 0x0000000427277c20 */ /* 0x000fc60008400000 */
[----:B------:R-:W-:Y:S01]  /*2180*/  LDS R13, [R14+0x1080] ;  /* 0x001080000e0d7984 */ /* 0x000fe20000000800 */
[----:B------:R-:W-:-:S03]  /*2190*/  FMUL R38, R38, UR4 ;  /* 0x0000000426267c20 */ /* 0x000fc60008400000 */
[----:B------:R-:W-:Y:S01]  /*21a0*/  STS [R16+0x4], R26 ;  /* 0x0000041a10007388 */ /* 0x000fe20000000800 */
[----:B------:R-:W-:-:S03]  /*21b0*/  FMUL R19, R19, UR4 ;  /* 0x0000000413137c20 */ /* 0x000fc60008400000 */
[----:B------:R-:W4:Y:S01]  /*21c0*/  LDS R27, [R16+0x48] ;  /* 0x00004800101b7984 */ /* 0x000f220000000800 */
[----:B-1----:R-:W-:-:S03]  /*21d0*/  FMUL R18, R18, UR4 ;  /* 0x0000000412127c20 */ /* 0x002fc60008400000 */
[----:B------:R-:W1:Y:S01]  /*21e0*/  LDS R26, [R16+0x4c] ;  /* 0x00004c00101a7984 */ /* 0x000e620000000800 */
[----:B--2---:R-:W-:-:S03]  /*21f0*/  FMUL R21, R21, UR4 ;  /* 0x0000000415157c20 */ /* 0x004fc60008400000 */
[----:B------:R-:W-:Y:S01]  /*2200*/  STS [R16], R33 ;  /* 0x0000002110007388 */ /* 0x000fe20000000800 */
[----:B---3--:R-:W-:-:S03]  /*2210*/  FMUL R20, R20, UR4 ;  /* 0x0000000414147c20 */ /* 0x008fc60008400000 */
[----:B------:R-:W2:Y:S01]  /*2220*/  LDS R33, [R16+0x50] ;  /* 0x0000500010217984 */ /* 0x000ea20000000800 */
[----:B----4-:R-:W-:-:S03]  /*2230*/  FMUL R23, R23, UR4 ;  /* 0x0000000417177c20 */ /* 0x010fc60008400000 */
[----:B------:R-:W3:Y:S01]  /*2240*/  LDS R32, [R16+0x54] ;  /* 0x0000540010207984 */ /* 0x000ee20000000800 */
[----:B------:R-:W-:-:S03]  /*2250*/  FMUL R22, R22, UR4 ;  /* 0x0000000416167c20 */ /* 0x000fc60008400000 */
[----:B------:R-:W4:Y:S01]  /*2260*/  LDS R35, [R16+0x58] ;  /* 0x0000580010237984 */ /* 0x000f220000000800 */
[----:B------:R-:W-:-:S03]  /*2270*/  FMUL R25, R25, UR4 ;  /* 0x0000000419197c20 */ /* 0x000fc60008400000 */
[----:B------:R-:W4:Y:S01]  /*2280*/  LDS R34, [R16+0x5c] ;  /* 0x00005c0010227984 */ /* 0x000f220000000800 */
[----:B------:R-:W-:-:S03]  /*2290*/  FMUL R24, R24, UR4 ;  /* 0x0000000418187c20 */ /* 0x000fc60008400000 */
[----:B------:R-:W4:Y:S01]  /*22a0*/  LDS R51, [R16+0x60] ;  /* 0x0000600010337984 */ /* 0x000f220000000800 */
[----:B------:R-:W-:-:S03]  /*22b0*/  FSETP.NEU.AND P0, PT, R17, -INF , PT ;  /* 0xff8000001100780b */ /* 0x000fc60003f0d000 */
[----:B------:R-:W4:Y:S04]  /*22c0*/  LDS R50, [R16+0x64] ;  /* 0x0000640010327984 */ /* 0x000f280000000800 */
[----:B------:R-:W4:Y:S04]  /*22d0*/  LDS R57, [R16+0x68] ;  /* 0x0000680010397984 */ /* 0x000f280000000800 */
[----:B------:R-:W4:Y:S01]  /*22e0*/  LDS R56, [R16+0x6c] ;  /* 0x00006c0010387984 */ /* 0x000f220000000800 */
[----:B------:R-:W-:-:S03]  /*22f0*/  FMUL R27, R27, UR4 ;  /* 0x000000041b1b7c20 */ /* 0x000fc60008400000 */
[----:B------:R2:W-:Y:S01]  /*2300*/  STS [R16+0x8], R47 ;  /* 0x0000082f10007388 */ /* 0x0005e20000000800 */
[----:B-1----:R-:W-:-:S03]  /*2310*/  FMUL R26, R26, UR4 ;  /* 0x000000041a1a7c20 */ /* 0x002fc60008400000 */
[----:B------:R-:W1:Y:S04]  /*2320*/  LDS R36, [R16+0x70] ;  /* 0x0000700010247984 */ /* 0x000e680000000800 */
[----:B------:R4:W-:Y:S01]  /*2330*/  STS [R16+0xc], R49 ;  /* 0x00000c3110007388 */ /* 0x0009e20000000800 */
[----:B--2---:R-:W-:Y:S01]  /*2340*/  FMUL R33, R33, UR4 ;  /* 0x0000000421217c20 */ /* 0x004fe20008400000 */
[----:B------:R-:W-:Y:S02]  /*2350*/  FMNMX3 R47, R46, R37, R12, !PT ;  /* 0x000000252e2f7276 */ /* 0x000fe4000780000c */
[----:B------:R-:W2:Y:S01]  /*2360*/  LDS R46, [R16+0x74] ;  /* 0x00007400102e7984 */ /* 0x000ea20000000800 */
[----:B---3--:R-:W-:-:S03]  /*2370*/  FMUL R32, R32, UR4 ;  /* 0x0000000420207c20 */ /* 0x008fc60008400000 */
[----:B------:R-:W3:Y:S01]  /*2380*/  LDS R48, [R16+0x7c] ;  /* 0x00007c0010307984 */ /* 0x000ee20000000800 */
[----:B----4-:R-:W-:Y:S01]  /*2390*/  FMUL R35, R35, UR4 ;  /* 0x0000000423237c20 */ /* 0x010fe20008400000 */
[----:B------:R-:W-:Y:S02]  /*23a0*/  FMNMX3 R49, R47, R39, R38, !PT ;  /* 0x000000272f317276 */ /* 0x000fe40007800026 */
[----:B------:R-:W4:Y:S01]  /*23b0*/  LDS R47, [R16+0x78] ;  /* 0x00007800102f7984 */ /* 0x000f220000000800 */
[----:B------:R-:W-:Y:S01]  /*23c0*/  FMUL R34, R34, UR4 ;  /* 0x0000000422227c20 */ /* 0x000fe20008400000 */
[----:B------:R-:W-:Y:S01]  /*23d0*/  FMNMX3 R49, R49, R19, R18, !PT ;  /* 0x0000001331317276 */ /* 0x000fe20007800012 */
[----:B------:R-:W-:Y:S01]  /*23e0*/  FMUL R51, R51, UR4 ;  /* 0x0000000433337c20 */ /* 0x000fe20008400000 */
[----:B------:R-:W-:Y:S02]  /*23f0*/  STS [R16+0x18], R37 ;  /* 0x0000182510007388 */ /* 0x000fe40000000800 */
[----:B------:R-:W-:Y:S01]  /*2400*/  FMNMX3 R49, R49, R21, R20, !PT ;  /* 0x0000001531317276 */ /* 0x000fe20007800014 */
[----:B------:R-:W-:Y:S01]  /*2410*/  FMUL R50, R50, UR4 ;  /* 0x0000000432327c20 */ /* 0x000fe20008400000 */
[----:B------:R-:W-:Y:S02]  /*2420*/  LDS R37, [R16+0x4] ;  /* 0x0000040010257984 */ /* 0x000fe40000000800 */
[----:B------:R-:W-:Y:S01]  /*2430*/  FMNMX3 R58, R49, R23, R22, !PT ;  /* 0x00000017313a7276 */ /* 0x000fe20007800016 */
[----:B------:R-:W-:Y:S01]  /*2440*/  FMUL R57, R57, UR4 ;  /* 0x0000000439397c20 */ /* 0x000fe20008400000 */
[----:B------:R-:W4:Y:S02]  /*2450*/  LDS R49, [R16] ;  /* 0x0000000010317984 */ /* 0x000f240000000800 */
[----:B------:R-:W-:Y:S01]  /*2460*/  FMNMX3 R58, R58, R25, R24, !PT ;  /* 0x000000193a3a7276 */ /* 0x000fe20007800018 */
[----:B------:R-:W-:Y:S01]  /*2470*/  FMUL R56, R56, UR4 ;  /* 0x0000000438387c20 */ /* 0x000fe20008400000 */
[----:B------:R1:W-:Y:S02]  /*2480*/  STS [R16+0x10], R59 ;  /* 0x0000103b10007388 */ /* 0x0003e40000000800 */
[----:B------:R-:W-:-:S02]  /*2490*/  FMNMX3 R58, R58, R27, R26, !PT ;  /* 0x0000001b3a3a7276 */ /* 0x000fc4000780001a */
[----:B------:R3:W-:Y:S02]  /*24a0*/  STS [R16+0x14], R61 ;  /* 0x0000143d10007388 */ /* 0x0007e40000000800 */
[----:B------:R-:W-:Y:S02]  /*24b0*/  FMNMX3 R58, R58, R33, R32, !PT ;  /* 0x000000213a3a7276 */ /* 0x000fe40007800020 */
[----:B------:R4:W-:Y:S02]  /*24c0*/  STS [R16+0x1c], R12 ;  /* 0x00001c0c10007388 */ /* 0x0009e40000000800 */
[----:B------:R-:W-:Y:S01]  /*24d0*/  FMNMX3 R58, R58, R35, R34, !PT ;  /* 0x000000233a3a7276 */ /* 0x000fe20007800022 */
[----:B-1----:R-:W-:Y:S01]  /*24e0*/  FMUL R59, R36, UR4 ;  /* 0x00000004243b7c20 */ /* 0x002fe20008400000 */
[----:B------:R1:W-:Y:S02]  /*24f0*/  STS [R16+0x20], R39 ;  /* 0x0000202710007388 */ /* 0x0003e40000000800 */
[----:B------:R-:W-:Y:S01]  /*2500*/  FMNMX3 R58, R58, R51, R50, !PT ;  /* 0x000000333a3a7276 */ /* 0x000fe20007800032 */
[----:B--2---:R-:W-:Y:S01]  /*2510*/  FMUL R46, R46, UR4 ;  /* 0x000000042e2e7c20 */ /* 0x004fe20008400000 */
[----:B------:R-:W-:Y:S02]  /*2520*/  STS [R16+0x24], R38 ;  /* 0x0000242610007388 */ /* 0x000fe40000000800 */
[----:B------:R-:W-:Y:S01]  /*2530*/  FMNMX3 R58, R58, R57, R56, !PT ;  /* 0x000000393a3a7276 */ /* 0x000fe20007800038 */
[----:B---3--:R-:W-:Y:S01]  /*2540*/  FMUL R61, R48, UR4 ;  /* 0x00000004303d7c20 */ /* 0x008fe20008400000 */
[----:B------:R-:W-:Y:S01]  /*2550*/  MOV R48, 0x437c0000 ;  /* 0x437c000000307802 */ /* 0x000fe20000000f00 */
[----:B------:R-:W-:Y:S01]  /*2560*/  STS [R16+0x28], R19 ;  /* 0x0000281310007388 */ /* 0x000fe20000000800 */
[----:B------:R-:W-:Y:S01]  /*2570*/  FMNMX3 R58, R58, R59, R46, !PT ;  /* 0x0000003b3a3a7276 */ /* 0x000fe2000780002e */
[----:B----4-:R-:W-:-:S02]  /*2580*/  FMUL R47, R47, UR4 ;  /* 0x000000042f2f7c20 */ /* 0x010fc40008400000 */
[----:B------:R-:W-:Y:S03]  /*2590*/  STS [R16+0x2c], R18 ;  /* 0x00002c1210007388 */ /* 0x000fe60000000800 */
[----:B------:R-:W-:Y:S01]  /*25a0*/  FMNMX3 R36, R58, R47, R61, !PT ;  /* 0x0000002f3a247276 */ /* 0x000fe2000780003d */
[----:B------:R-:W-:Y:S03]  /*25b0*/  STS [R16+0x38], R23 ;  /* 0x0000381710007388 */ /* 0x000fe60000000800 */
[----:B------:R-:W-:Y:S01]  /*25c0*/  FMNMX R36, R17, R36, !PT ;  /* 0x0000002411247209 */ /* 0x000fe20007800000 */
[----:B------:R-:W-:Y:S04]  /*25d0*/  STS [R16+0x34], R20 ;  /* 0x0000341410007388 */ /* 0x000fe80000000800 */
[----:B------:R-:W-:Y:S01]  /*25e0*/  FADD R60, -R36, R49 ;  /* 0x00000031243c7221 */ /* 0x000fe20000000100 */
[----:B------:R-:W-:Y:S01]  /*25f0*/  MOV R49, 0x3bbb989d ;  /* 0x3bbb989d00317802 */ /* 0x000fe20000000f00 */
[----:B------:R-:W-:Y:S04]  /*2600*/  STS [R16+0x30], R21 ;  /* 0x0000301510007388 */ /* 0x000fe80000000800 */
[----:B------:R-:W-:Y:S01]  /*2610*/  FFMA.SAT R63, R60, R49, 0.5 ;  /* 0x3f0000003c3f7423 */ /* 0x000fe20000002031 */
[----:B------:R-:W-:Y:S03]  /*2620*/  LDS R21, [R16+0x24] ;  /* 0x0000240010157984 */ /* 0x000fe60000000800 */
[----:B------:R-:W-:Y:S01]  /*2630*/  FFMA.RM R58, R63, R48, 12582913 ;  /* 0x4b4000013f3a7423 */ /* 0x000fe20000004030 */
[----:B------:R-:W-:Y:S03]  /*2640*/  STS [R16+0x3c], R22 ;  /* 0x00003c1610007388 */ /* 0x000fe60000000800 */
[C---:B------:R-:W-:Y:S01]  /*2650*/  FADD R63, R58.reuse, -12583039 ;  /* 0xcb40007f3a3f7421 */ /* 0x040fe20000000000 */
[----:B------:R-:W-:-:S02]  /*2660*/  IMAD.SHL.U32 R12, R58, 0x800000, RZ ;  /* 0x008000003a0c7824 */ /* 0x000fc400078e00ff */
[----:B------:R-:W-:Y:S01]  /*2670*/  FADD R58, -R36, R37 ;  /* 0x00000025243a7221 */ /* 0x000fe20000000100 */
[----:B------:R-:W-:Y:S01]  /*2680*/  STS [R16+0x40], R25 ;  /* 0x0000401910007388 */ /* 0x000fe20000000800 */
[----:B------:R-:W-:Y:S02]  /*2690*/  FFMA R63, R60, 1.4426950216293334961, -R63 ;  /* 0x3fb8aa3b3c3f7823 */ /* 0x000fe4000000083f */
[----:B------:R-:W-:Y:S01]  /*26a0*/  FFMA.SAT R37, R58, R49, 0.5 ;  /* 0x3f0000003a257423 */ /* 0x000fe20000002031 */
[----:B------:R-:W-:Y:S01]  /*26b0*/  LDS R25, [R16+0x28] ;  /* 0x0000280010197984 */ /* 0x000fe20000000800 */
[----:B------:R-:W-:Y:S02]  /*26c0*/  FFMA R63, R60, 1.925963033500011079e-08, R63 ;  /* 0x32a570603c3f7823 */ /* 0x000fe4000000003f */
[----:B------:R-:W-:Y:S01]  /*26d0*/  FFMA.RM R37, R37, R48, 12582913 ;  /* 0x4b40000125257423 */ /* 0x000fe20000004030 */
[----:B------:R-:W-:Y:S03]  /*26e0*/  STS [R16+0x44], R24 ;  /* 0x0000441810007388 */ /* 0x000fe60000000800 */
[C---:B-1----:R-:W-:Y:S01]  /*26f0*/  FADD R39, R37.reuse, -12583039 ;  /* 0xcb40007f25277421 */ /* 0x042fe20000000000 */
[----:B------:R-:W1:Y:S01]  /*2700*/  MUFU.EX2 R63, R63 ;  /* 0x0000003f003f7308 */ /* 0x000e620000000800 */
[----:B------:R-:W-:Y:S01]  /*2710*/  SHF.L.U32 R37, R37, 0x17, RZ ;  /* 0x0000001725257819 */ /* 0x000fe200000006ff */
[----:B------:R-:W-:Y:S01]  /*2720*/  STS [R16+0x48], R27 ;  /* 0x0000481b10007388 */ /* 0x000fe20000000800 */
[----:B------:R-:W-:-:S03]  /*2730*/  FFMA R39, R58, 1.4426950216293334961, -R39 ;  /* 0x3fb8aa3b3a277823 */ /* 0x000fc60000000827 */
[----:B------:R-:W-:Y:S01]  /*2740*/  LDS R27, [R16+0x2c] ;  /* 0x00002c00101b7984 */ /* 0x000fe20000000800 */
[----:B------:R-:W-:-:S03]  /*2750*/  FFMA R39, R58, 1.925963033500011079e-08, R39 ;  /* 0x32a570603a277823 */ /* 0x000fc60000000027 */
[----:B------:R-:W-:Y:S03]  /*2760*/  STS [R16+0x4c], R26 ;  /* 0x00004c1a10007388 */ /* 0x000fe60000000800 */
[----:B------:R-:W2:Y:S01]  /*2770*/  MUFU.EX2 R39, R39 ;  /* 0x0000002700277308 */ /* 0x000ea20000000800 */
[----:B------:R-:W-:Y:S01]  /*2780*/  STS [R16+0x50], R33 ;  /* 0x0000502110007388 */ /* 0x000fe20000000800 */
[----:B-1----:R-:W-:-:S03]  /*2790*/  FFMA R12, R12, R63, RZ ;  /* 0x0000003f0c0c7223 */ /* 0x002fc600000000ff */
[----:B------:R-:W-:Y:S04]  /*27a0*/  STS [R16+0x54], R32 ;  /* 0x0000542010007388 */ /* 0x000fe80000000800 */
[----:B------:R-:W-:Y:S04]  /*27b0*/  STS [R16+0x58], R35 ;  /* 0x0000582310007388 */ /* 0x000fe80000000800 */
[----:B------:R-:W-:Y:S01]  /*27c0*/  STS [R16+0x5c], R34 ;  /* 0x00005c2210007388 */ /* 0x000fe20000000800 */
[----:B--2---:R-:W-:-:S03]  /*27d0*/  FFMA R12, R37, R39, R12 ;  /* 0x00000027250c7223 */ /* 0x004fc6000000000c */
[----:B------:R-:W-:Y:S04]  /*27e0*/  STS [R16+0x74], R46 ;  /* 0x0000742e10007388 */ /* 0x000fe80000000800 */
[----:B------:R-:W1:Y:S04]  /*27f0*/  LDS R37, [R16+0x8] ;  /* 0x0000080010257984 */ /* 0x000e680000000800 */
[----:B------:R-:W-:Y:S04]  /*2800*/  STS [R16+0x60], R51 ;  /* 0x0000603310007388 */ /* 0x000fe80000000800 */
[----:B------:R-:W-:Y:S04]  /*2810*/  STS [R16+0x68], R57 ;  /* 0x0000683910007388 */ /* 0x000fe80000000800 */
[----:B------:R-:W-:Y:S04]  /*2820*/  STS [R16+0x64], R50 ;  /* 0x0000643210007388 */ /* 0x000fe80000000800 */
[----:B------:R-:W-:Y:S04]  /*2830*/  STS [R16+0x6c], R56 ;  /* 0x00006c3810007388 */ /* 0x000fe80000000800 */
[----:B------:R-:W-:Y:S04]  /*2840*/  STS [R16+0x70], R59 ;  /* 0x0000703b10007388 */ /* 0x000fe80000000800 */
[----:B------:R-:W-:Y:S01]  /*2850*/  STS [R16+0x78], R47 ;  /* 0x0000782f10007388 */ /* 0x000fe20000000800 */
[----:B-1----:R-:W-:-:S04]  /*2860*/  FADD R38, -R36, R37 ;  /* 0x0000002524267221 */ /* 0x002fc80000000100 */
[----:B------:R-:W-:-:S04]  /*2870*/  FFMA.SAT R37, R38, R49, 0.5 ;  /* 0x3f00000026257423 */ /* 0x000fc80000002031 */
[----:B------:R-:W-:-:S04]  /*2880*/  FFMA.RM R37, R37, R48, 12582913 ;  /* 0x4b40000125257423 */ /* 0x000fc80000004030 */
[C---:B------:R-:W-:Y:S01]  /*2890*/  FADD R63, R37.reuse, -12583039 ;  /* 0xcb40007f253f7421 */ /* 0x040fe20000000000 */
[----:B------:R-:W-:-:S03]  /*28a0*/  SHF.L.U32 R37, R37, 0x17, RZ ;  /* 0x0000001725257819 */ /* 0x000fc600000006ff */
[----:B------:R-:W-:-:S04]  /*28b0*/  FFMA R63, R38, 1.4426950216293334961, -R63 ;  /* 0x3fb8aa3b263f7823 */ /* 0x000fc8000000083f */
[----:B------:R-:W-:-:S06]  /*28c0*/  FFMA R63, R38, 1.925963033500011079e-08, R63 ;  /* 0x32a57060263f7823 */ /* 0x000fcc000000003f */
[----:B------:R-:W1:Y:S02]  /*28d0*/  MUFU.EX2 R63, R63 ;  /* 0x0000003f003f7308 */ /* 0x000e640000000800 */
[----:B-1----:R-:W-:Y:S02]  /*28e0*/  FFMA R12, R37, R63, R12 ;  /* 0x0000003f250c7223 */ /* 0x002fe4000000000c */
[----:B------:R-:W1:Y:S04]  /*28f0*/  LDS R37, [R16+0xc] ;  /* 0x00000c0010257984 */ /* 0x000e680000000800 */
[----:B------:R-:W2:Y:S01]  /*2900*/  LDS R63, [R16+0x14] ;  /* 0x00001400103f7984 */ /* 0x000ea20000000800 */
[----:B-1----:R-:W-:-:S04]  /*2910*/  FADD R38, -R36, R37 ;  /* 0x0000002524267221 */ /* 0x002fc80000000100 */
[----:B------:R-:W-:Y:S01]  /*2920*/  FFMA.SAT R37, R38, R49, 0.5 ;  /* 0x3f00000026257423 */ /* 0x000fe20000002031 */
[----:B--2---:R-:W-:-:S03]  /*2930*/  FADD R58, -R36, R63 ;  /* 0x0000003f243a7221 */ /* 0x004fc60000000100 */
[----:B------:R-:W-:Y:S01]  /*2940*/  FFMA.RM R37, R37, R48, 12582913 ;  /* 0x4b40000125257423 */ /* 0x000fe20000004030 */
[----:B------:R-:W-:-:S03]  /*2950*/  FFMA.SAT R19, R58, R49, 0.5 ;  /* 0x3f0000003a137423 */ /* 0x000fc60000002031 */
[C---:B------:R-:W-:Y:S01]  /*2960*/  FADD R39, R37.reuse, -12583039 ;  /* 0xcb40007f25277421 */ /* 0x040fe20000000000 */
[----:B------:R-:W-:Y:S02]  /*2970*/  IMAD.SHL.U32 R37, R37, 0x800000, RZ ;  /* 0x0080000025257824 */ /* 0x000fe400078e00ff */
[----:B------:R-:W-:Y:S01]  /*2980*/  FFMA.RM R18, R19, R48, 12582913 ;  /* 0x4b40000113127423 */ /* 0x000fe20000004030 */
[----:B------:R-:W-:-:S03]  /*2990*/  FFMA R39, R38, 1.4426950216293334961, -R39 ;  /* 0x3fb8aa3b26277823 */ /* 0x000fc60000000827 */
[----:B------:R-:W-:Y:S01]  /*29a0*/  FADD R19, R18, -12583039 ;  /* 0xcb40007f12137421 */ /* 0x000fe20000000000 */
[----:B------:R-:W-:-:S03]  /*29b0*/  FFMA R39, R38, 1.925963033500011079e-08, R39 ;  /* 0x32a5706026277823 */ /* 0x000fc60000000027 */
[----:B------:R-:W-:-:S03]  /*29c0*/  FFMA R19, R58, 1.4426950216293334961, -R19 ;  /* 0x3fb8aa3b3a137823 */ /* 0x000fc60000000813 */
[----:B------:R-:W1:Y:S01]  /*29d0*/  MUFU.EX2 R39, R39 ;  /* 0x0000002700277308 */ /* 0x000e620000000800 */
[----:B------:R-:W-:Y:S02]  /*29e0*/  FFMA R23, R58, 1.925963033500011079e-08, R19 ;  /* 0x32a570603a177823 */ /* 0x000fe40000000013 */
[----:B------:R-:W-:Y:S05]  /*29f0*/  LDS R19, [R16+0x20] ;  /* 0x0000200010137984 */ /* 0x000fea0000000800 */
[----:B------:R-:W-:Y:S01]  /*2a00*/  MUFU.EX2 R23, R23 ;  /* 0x0000001700177308 */ /* 0x000fe20000000800 */
        /* <DEDUP_REMOVED lines=9> */
[----:B------:R-:W-:-:S03]  /*2aa0*/  SHF.L.U32 R37, R37, 0x17, RZ ;  /* 0x0000001725257819 */ /* 0x000fc600000006ff */
[----:B------:R-:W-:-:S04]  /*2ab0*/  FFMA R63, R38, 1.4426950216293334961, -R63 ;  /* 0x3fb8aa3b263f7823 */ /* 0x000fc8000000083f */
[----:B------:R-:W-:Y:S02]  /*2ac0*/  FFMA R38, R38, 1.925963033500011079e-08, R63 ;  /* 0x32a5706026267823 */ /* 0x000fe4000000003f */
[----:B------:R-:W1:Y:S04]  /*2ad0*/  LDS R63, [R16+0x1c] ;  /* 0x00001c00103f7984 */ /* 0x000e680000000800 */
[----:B------:R-:W2:Y:S02]  /*2ae0*/  MUFU.EX2 R38, R38 ;  /* 0x0000002600267308 */ /* 0x000ea40000000800 */
[----:B--2---:R-:W-:Y:S01]  /*2af0*/  FFMA R58, R37, R38, R12 ;  /* 0x00000026253a7223 */ /* 0x004fe2000000000c */
[----:B------:R-:W-:Y:S01]  /*2b00*/  SHF.L.U32 R37, R18, 0x17, RZ ;  /* 0x0000001712257819 */ /* 0x000fe200000006ff */
[----:B------:R-:W-:Y:S01]  /*2b10*/  FFMA.RM R12, R39, R48, 12582913 ;  /* 0x4b400001270c7423 */ /* 0x000fe20000004030 */
[----:B------:R-:W-:-:S03]  /*2b20*/  FADD R38, -R36, R19 ;  /* 0x0000001324267221 */ /* 0x000fc60000000100 */
[----:B------:R-:W-:Y:S01]  /*2b30*/  FFMA R18, R37, R23, R58 ;  /* 0x0000001725127223 */ /* 0x000fe2000000003a */
[----:B------:R-:W-:-:S04]  /*2b40*/  FADD R23, R12, -12583039 ;  /* 0xcb40007f0c177421 */ /* 0x000fc80000000000 */
[----:B------:R-:W-:Y:S01]  /*2b50*/  FFMA R23, R20, 1.4426950216293334961, -R23 ;  /* 0x3fb8aa3b14177823 */ /* 0x000fe20000000817 */
[----:B-1----:R-:W-:-:S04]  /*2b60*/  FADD R22, -R36, R63 ;  /* 0x0000003f24167221 */ /* 0x002fc80000000100 */
[----:B------:R-:W-:-:S04]  /*2b70*/  FFMA.SAT R37, R22, R49, 0.5 ;  /* 0x3f00000016257423 */ /* 0x000fc80000002031 */
[-C--:B------:R-:W-:Y:S01]  /*2b80*/  FFMA.RM R24, R37, R48.reuse, 12582913 ;  /* 0x4b40000125187423 */ /* 0x080fe20000004030 */
[----:B------:R-:W-:Y:S01]  /*2b90*/  FFMA R37, R20, 1.925963033500011079e-08, R23 ;  /* 0x32a5706014257823 */ /* 0x000fe20000000017 */
[-C--:B------:R-:W-:Y:S02]  /*2ba0*/  FFMA.SAT R23, R38, R49.reuse, 0.5 ;  /* 0x3f00000026177423 */ /* 0x080fe40000002031 */
[C---:B------:R-:W-:Y:S01]  /*2bb0*/  FADD R19, R24.reuse, -12583039 ;  /* 0xcb40007f18137421 */ /* 0x040fe20000000000 */
[----:B------:R1:W2:Y:S01]  /*2bc0*/  MUFU.EX2 R33, R37 ;  /* 0x0000002500217308 */ /* 0x0002a20000000800 */
[----:B------:R-:W-:Y:S01]  /*2bd0*/  FFMA.RM R20, R23, R48, 12582913 ;  /* 0x4b40000117147423 */ /* 0x000fe20000004030 */
[----:B------:R-:W-:Y:S01]  /*2be0*/  SHF.L.U32 R32, R24, 0x17, RZ ;  /* 0x0000001718207819 */ /* 0x000fe200000006ff */
[----:B------:R-:W-:Y:S01]  /*2bf0*/  FFMA R23, R22, 1.4426950216293334961, -R19 ;  /* 0x3fb8aa3b16177823 */ /* 0x000fe20000000813 */
[----:B------:R-:W-:Y:S01]  /*2c00*/  FADD R24, -R36, R25 ;  /* 0x0000001924187221 */ /* 0x000fe20000000100 */
[----:B------:R-:W3:Y:S02]  /*2c10*/  LDS R19, [R16+0x30] ;  /* 0x0000300010137984 */ /* 0x000ee40000000800 */
[----:B------:R-:W-:Y:S01]  /*2c20*/  FFMA R26, R22, 1.925963033500011079e-08, R23 ;  /* 0x32a57060161a7823 */ /* 0x000fe20000000017 */
[----:B------:R-:W-:Y:S01]  /*2c30*/  FADD R23, R20, -12583039 ;  /* 0xcb40007f14177421 */ /* 0x000fe20000000000 */
[----:B------:R-:W-:Y:S01]  /*2c40*/  FADD R22, -R36, R21 ;  /* 0x0000001524167221 */ /* 0x000fe20000000100 */
[-C--:B------:R-:W-:Y:S01]  /*2c50*/  FFMA.SAT R35, R24, R49.reuse, 0.5 ;  /* 0x3f00000018237423 */ /* 0x080fe20000002031 */
[----:B------:R-:W-:Y:S01]  /*2c60*/  LDS R25, [R16+0x38] ;  /* 0x0000380010197984 */ /* 0x000fe20000000800 */
[----:B------:R-:W-:Y:S01]  /*2c70*/  FFMA R39, R38, 1.4426950216293334961, -R23 ;  /* 0x3fb8aa3b26277823 */ /* 0x000fe20000000817 */
[----:B------:R-:W4:Y:S01]  /*2c80*/  MUFU.EX2 R26, R26 ;  /* 0x0000001a001a7308 */ /* 0x000f220000000800 */
[----:B-1----:R-:W-:Y:S01]  /*2c90*/  FFMA.SAT R37, R22, R49, 0.5 ;  /* 0x3f00000016257423 */ /* 0x002fe20000002031 */
[----:B------:R-:W1:Y:S01]  /*2ca0*/  LDS R23, [R16+0x34] ;  /* 0x0000340010177984 */ /* 0x000e620000000800 */
[----:B------:R-:W-:Y:S01]  /*2cb0*/  FFMA R38, R38, 1.925963033500011079e-08, R39 ;  /* 0x32a5706026267823 */ /* 0x000fe20000000027 */
[----:B------:R-:W-:-:S02]  /*2cc0*/  IMAD.SHL.U32 R39, R12, 0x800000, RZ ;  /* 0x008000000c277824 */ /* 0x000fc400078e00ff */
[-C--:B------:R-:W-:Y:S02]  /*2cd0*/  FFMA.RM R12, R37, R48.reuse, 12582913 ;  /* 0x4b400001250c7423 */ /* 0x080fe40000004030 */
[----:B------:R-:W3:Y:S01]  /*2ce0*/  MUFU.EX2 R21, R38 ;  /* 0x0000002600157308 */ /* 0x000ee20000000800 */
[----:B--2---:R-:W-:Y:S01]  /*2cf0*/  FFMA R33, R39, R33, R18 ;  /* 0x0000002127217223 */ /* 0x004fe20000000012 */
[----:B------:R-:W-:-:S03]  /*2d00*/  FFMA.RM R18, R35, R48, 12582913 ;  /* 0x4b40000123127423 */ /* 0x000fc60000004030 */
[----:B----4-:R-:W-:Y:S01]  /*2d10*/  FFMA R32, R32, R26, R33 ;  /* 0x0000001a20207223 */ /* 0x010fe20000000021 */
[----:B------:R-:W-:Y:S01]  /*2d20*/  FADD R33, R12, -12583039 ;  /* 0xcb40007f0c217421 */ /* 0x000fe20000000000 */
[----:B------:R-:W-:Y:S01]  /*2d30*/  FADD R26, -R36, R27 ;  /* 0x0000001b241a7221 */ /* 0x000fe20000000100 */
[----:B------:R-:W-:Y:S02]  /*2d40*/  SHF.L.U32 R27, R20, 0x17, RZ ;  /* 0x00000017141b7819 */ /* 0x000fe400000006ff */
[----:B------:R-:W-:Y:S01]  /*2d50*/  FFMA R33, R22, 1.4426950216293334961, -R33 ;  /* 0x3fb8aa3b16217823 */ /* 0x000fe20000000821 */
[----:B------:R-:W-:Y:S02]  /*2d60*/  FFMA.SAT R37, R26, R49, 0.5 ;  /* 0x3f0000001a257423 */ /* 0x000fe40000002031 */
[----:B---3--:R-:W-:Y:S01]  /*2d70*/  FFMA R20, R27, R21, R32 ;  /* 0x000000151b147223 */ /* 0x008fe20000000020 */
[----:B------:R-:W-:Y:S01]  /*2d80*/  FFMA R33, R22, 1.925963033500011079e-08, R33 ;  /* 0x32a5706016217823 */ /* 0x000fe20000000021 */
[-C--:B------:R-:W-:Y:S01]  /*2d90*/  FFMA.RM R22, R37, R48.reuse, 12582913 ;  /* 0x4b40000125167423 */ /* 0x080fe20000004030 */
[----:B------:R-:W-:Y:S01]  /*2da0*/  FADD R27, R18, -12583039 ;  /* 0xcb40007f121b7421 */ /* 0x000fe20000000000 */
[----:B------:R-:W2:Y:S01]  /*2db0*/  LDS R21, [R16+0x3c] ;  /* 0x00003c0010157984 */ /* 0x000ea20000000800 */
[----:B------:R-:W-:Y:S01]  /*2dc0*/  FADD R32, -R36, R19 ;  /* 0x0000001324207221 */ /* 0x000fe20000000100 */
[----:B------:R-:W-:Y:S01]  /*2dd0*/  FADD R19, R22, -12583039 ;  /* 0xcb40007f16137421 */ /* 0x000fe20000000000 */
[----:B------:R-:W-:Y:S01]  /*2de0*/  FFMA R27, R24, 1.4426950216293334961, -R27 ;  /* 0x3fb8aa3b181b7823 */ /* 0x000fe2000000081b */
[----:B------:R-:W3:Y:S01]  /*2df0*/  MUFU.EX2 R33, R33 ;  /* 0x0000002100217308 */ /* 0x000ee20000000800 */
[-C--:B------:R-:W-:Y:S01]  /*2e00*/  FFMA.SAT R35, R32, R49.reuse, 0.5 ;  /* 0x3f00000020237423 */ /* 0x080fe20000002031 */
[----:B------:R-:W-:Y:S01]  /*2e10*/  FFMA R19, R26, 1.4426950216293334961, -R19 ;  /* 0x3fb8aa3b1a137823 */ /* 0x000fe20000000813 */
[----:B------:R-:W-:Y:S01]  /*2e20*/  FFMA R27, R24, 1.925963033500011079e-08, R27 ;  /* 0x32a57060181b7823 */ /* 0x000fe2000000001b */
[----:B------:R-:W-:Y:S01]  /*2e30*/  SHF.L.U32 R22, R22, 0x17, RZ ;  /* 0x0000001716167819 */ /* 0x000fe200000006ff */
[----:B------:R-:W-:Y:S01]  /*2e40*/  FFMA.RM R24, R35, R48, 12582913 ;  /* 0x4b40000123187423 */ /* 0x000fe20000004030 */
[----:B------:R-:W-:Y:S01]  /*2e50*/  FFMA R34, R26, 1.925963033500011079e-08, R19 ;  /* 0x32a570601a227823 */ /* 0x000fe20000000013 */
[----:B-1----:R-:W-:Y:S01]  /*2e60*/  FADD R38, -R36, R23 ;  /* 0x0000001724267221 */ /* 0x002fe20000000100 */
[----:B------:R-:W1:Y:S01]  /*2e70*/  LDS R19, [R16+0x40] ;  /* 0x0000400010137984 */ /* 0x000e620000000800 */
[----:B------:R-:W-:Y:S01]  /*2e80*/  FADD R37, R24, -12583039 ;  /* 0xcb40007f18257421 */ /* 0x000fe20000000000 */
[----:B------:R4:W3:Y:S01]  /*2e90*/  MUFU.EX2 R35, R27 ;  /* 0x0000001b00237308 */ /* 0x0008e20000000800 */
[----:B------:R-:W-:Y:S01]  /*2ea0*/  FFMA.SAT R39, R38, R49, 0.5 ;  /* 0x3f00000026277423 */ /* 0x000fe20000002031 */
[----:B------:R-:W1:Y:S01]  /*2eb0*/  LDS R23, [R16+0x44] ;  /* 0x0000440010177984 */ /* 0x000e620000000800 */
[----:B------:R-:W-:Y:S01]  /*2ec0*/  FFMA R37, R32, 1.4426950216293334961, -R37 ;  /* 0x3fb8aa3b20257823 */ /* 0x000fe20000000825 */
[----:B------:R-:W-:-:S02]  /*2ed0*/  IMAD.SHL.U32 R24, R24, 0x800000, RZ ;  /* 0x0080000018187824 */ /* 0x000fc400078e00ff */
[-C--:B------:R-:W-:Y:S01]  /*2ee0*/  FFMA.RM R26, R39, R48.reuse, 12582913 ;  /* 0x4b400001271a7423 */ /* 0x080fe20000004030 */
[----:B------:R-:W-:Y:S01]  /*2ef0*/  FFMA R32, R32, 1.925963033500011079e-08, R37 ;  /* 0x32a5706020207823 */ /* 0x000fe20000000025 */
[----:B------:R-:W2:Y:S02]  /*2f00*/  MUFU.EX2 R34, R34 ;  /* 0x0000002200227308 */ /* 0x000ea40000000800 */
[C---:B------:R-:W-:Y:S01]  /*2f10*/  FADD R37, R26.reuse, -12583039 ;  /* 0xcb40007f1a257421 */ /* 0x040fe20000000000 */
[----:B----4-:R-:W4:Y:S01]  /*2f20*/  LDS R27, [R16+0x48] ;  /* 0x00004800101b7984 */ /* 0x010f220000000800 */
[----:B------:R-:W-:Y:S02]  /*2f30*/  SHF.L.U32 R26, R26, 0x17, RZ ;  /* 0x000000171a1a7819 */ /* 0x000fe400000006ff */
[----:B------:R-:W-:Y:S01]  /*2f40*/  FFMA R39, R38, 1.4426950216293334961, -R37 ;  /* 0x3fb8aa3b26277823 */ /* 0x000fe20000000825 */
[----:B------:R-:W-:Y:S01]  /*2f50*/  IMAD.SHL.U32 R37, R12, 0x800000, RZ ;  /* 0x008000000c257824 */ /* 0x000fe200078e00ff */
[----:B------:R-:W2:Y:S02]  /*2f60*/  MUFU.EX2 R32, R32 ;  /* 0x0000002000207308 */ /* 0x000ea40000000800 */
[----:B------:R-:W-:Y:S01]  /*2f70*/  FFMA R12, R38, 1.925963033500011079e-08, R39 ;  /* 0x32a57060260c7823 */ /* 0x000fe20000000027 */
[----:B------:R-:W-:Y:S01]  /*2f80*/  SHF.L.U32 R39, R18, 0x17, RZ ;  /* 0x0000001712277819 */ /* 0x000fe200000006ff */
[----:B------:R-:W-:Y:S01]  /*2f90*/  FADD R18, -R36, R25 ;  /* 0x0000001924127221 */ /* 0x000fe20000000100 */
[----:B---3--:R-:W-:Y:S01]  /*2fa0*/  FFMA R20, R37, R33, R20 ;  /* 0x0000002125147223 */ /* 0x008fe20000000014 */
[----:B------:R-:W3:Y:S02]  /*2fb0*/  LDS R25, [R16+0x4c] ;  /* 0x00004c0010197984 */ /* 0x000ee40000000800 */
[----:B------:R-:W-:Y:S01]  /*2fc0*/  FFMA.SAT R33, R18, R49, 0.5 ;  /* 0x3f00000012217423 */ /* 0x000fe20000002031 */
[----:B------:R-:W-:Y:S01]  /*2fd0*/  FFMA R35, R39, R35, R20 ;  /* 0x0000002327237223 */ /* 0x000fe20000000014 */
[----:B------:R-:W1:Y:S02]  /*2fe0*/  MUFU.EX2 R12, R12 ;  /* 0x0000000c000c7308 */ /* 0x000e640000000800 */
[----:B------:R-:W-:Y:S01]  /*2ff0*/  FFMA.RM R20, R33, R48, 12582913 ;  /* 0x4b40000121147423 */ /* 0x000fe20000004030 */
[----:B--2---:R-:W-:Y:S01]  /*3000*/  FFMA R35, R22, R34, R35 ;  /* 0x0000002216237223 */ /* 0x004fe20000000023 */
[----:B------:R-:W-:Y:S01]  /*3010*/  FADD R22, -R36, R21 ;  /* 0x0000001524167221 */ /* 0x000fe20000000100 */
[----:B------:R-:W2:Y:S01]  /*3020*/  LDS R33, [R16+0x50] ;  /* 0x0000500010217984 */ /* 0x000ea20000000800 */
[----:B------:R-:W-:Y:S01]  /*3030*/  FADD R21, R20, -12583039 ;  /* 0xcb40007f14157421 */ /* 0x000fe20000000000 */
[----:B------:R-:W-:Y:S01]  /*3040*/  FFMA R35, R24, R32, R35 ;  /* 0x0000002018237223 */ /* 0x000fe20000000023 */
[----:B------:R-:W-:-:S02]  /*3050*/  FFMA.SAT R37, R22, R49, 0.5 ;  /* 0x3f00000016257423 */ /* 0x000fc40000002031 */
[----:B------:R-:W-:Y:S01]  /*3060*/  FFMA R21, R18, 1.4426950216293334961, -R21 ;  /* 0x3fb8aa3b12157823 */ /* 0x000fe20000000815 */
[----:B-1----:R-:W-:-:S03]  /*3070*/  FADD R38, -R36, R19 ;  /* 0x0000001324267221 */ /* 0x002fc60000000100 */
[----:B------:R-:W-:Y:S02]  /*3080*/  FFMA R32, R18, 1.925963033500011079e-08, R21 ;  /* 0x32a5706012207823 */ /* 0x000fe40000000015 */
[----:B------:R-:W1:Y:S01]  /*3090*/  LDS R21, [R16+0x54] ;  /* 0x0000540010157984 */ /* 0x000e620000000800 */
[----:B------:R-:W-:Y:S01]  /*30a0*/  FADD R34, -R36, R23 ;  /* 0x0000001724227221 */ /* 0x000fe20000000100 */
[----:B------:R-:W-:Y:S01]  /*30b0*/  FFMA R26, R26, R12, R35 ;  /* 0x0000000c1a1a7223 */ /* 0x000fe20000000023 */
[----:B------:R4:W3:Y:S01]  /*30c0*/  MUFU.EX2 R23, R32 ;  /* 0x0000002000177308 */ /* 0x0008e20000000800 */
[-C--:B------:R-:W-:Y:S01]  /*30d0*/  FFMA.RM R12, R37, R48.reuse, 12582913 ;  /* 0x4b400001250c7423 */ /* 0x080fe20000004030 */
[-C--:B------:R-:W-:Y:S01]  /*30e0*/  FFMA.SAT R35, R38, R49.reuse, 0.5 ;  /* 0x3f00000026237423 */ /* 0x080fe20000002031 */
[----:B------:R-:W-:Y:S02]  /*30f0*/  FFMA.SAT R37, R34, R49, 0.5 ;  /* 0x3f00000022257423 */ /* 0x000fe40000002031 */
[----:B------:R-:W-:Y:S01]  /*3100*/  FADD R19, R12, -12583039 ;  /* 0xcb40007f0c137421 */ /* 0x000fe20000000000 */
[-C--:B------:R-:W-:Y:S01]  /*3110*/  FFMA.RM R24, R35, R48.reuse, 12582913 ;  /* 0x4b40000123187423 */ /* 0x080fe20000004030 */
[-C--:B------:R-:W-:Y:S01]  /*3120*/  FFMA.RM R18, R37, R48.reuse, 12582913 ;  /* 0x4b40000125127423 */ /* 0x080fe20000004030 */
[----:B------:R-:W-:Y:S01]  /*3130*/  SHF.L.U32 R35, R20, 0x17, RZ ;  /* 0x0000001714237819 */ /* 0x000fe200000006ff */
[----:B------:R-:W-:Y:S01]  /*3140*/  FFMA R19, R22, 1.4426950216293334961, -R19 ;  /* 0x3fb8aa3b16137823 */ /* 0x000fe20000000813 */
[----:B------:R-:W-:Y:S01]  /*3150*/  FADD R37, R24, -12583039 ;  /* 0xcb40007f18257421 */ /* 0x000fe20000000000 */
[----:B------:R-:W-:Y:S01]  /*3160*/  FADD R39, R18, -12583039 ;  /* 0xcb40007f12277421 */ /* 0x000fe20000000000 */
[----:B----4-:R-:W-:Y:S01]  /*3170*/  FADD R32, -R36, R27 ;  /* 0x0000001b24207221 */ /* 0x010fe20000000100 */
[----:B------:R-:W-:Y:S01]  /*3180*/  FFMA R22, R22, 1.925963033500011079e-08, R19 ;  /* 0x32a5706016167823 */ /* 0x000fe20000000013 */
[----:B------:R-:W-:Y:S01]  /*3190*/  FFMA R37, R38, 1.4426950216293334961, -R37 ;  /* 0x3fb8aa3b26257823 */ /* 0x000fe20000000825 */
[----:B------:R-:W4:Y:S01]  /*31a0*/  LDS R19, [R16+0x58] ;  /* 0x0000580010137984 */ /* 0x000f220000000800 */
[----:B------:R-:W-:Y:S01]  /*31b0*/  FFMA R39, R34, 1.4426950216293334961, -R39 ;  /* 0x3fb8aa3b22277823 */ /* 0x000fe20000000827 */
[----:B---3--:R-:W-:Y:S01]  /*31c0*/  FFMA R46, R35, R23, R26 ;  /* 0x00000017232e7223 */ /* 0x008fe2000000001a */
[----:B------:R-:W-:Y:S01]  /*31d0*/  FFMA R35, R38, 1.925963033500011079e-08, R37 ;  /* 0x32a5706026237823 */ /* 0x000fe20000000025 */
[-C--:B------:R-:W-:Y:S01]  /*31e0*/  FFMA.SAT R51, R32, R49.reuse, 0.5 ;  /* 0x3f00000020337423 */ /* 0x080fe20000002031 */
[----:B------:R3:W1:Y:S01]  /*31f0*/  MUFU.EX2 R27, R22 ;  /* 0x00000016001b7308 */ /* 0x0006620000000800 */
[----:B------:R-:W-:Y:S01]  /*3200*/  FFMA R38, R34, 1.925963033500011079e-08, R39 ;  /* 0x32a5706022267823 */ /* 0x000fe20000000027 */
[----:B------:R-:W-:Y:S01]  /*3210*/  FADD R34, -R36, R25 ;  /* 0x0000001924227221 */ /* 0x000fe20000000100 */
[-C--:B------:R-:W-:Y:S01]  /*3220*/  FFMA.RM R20, R51, R48.reuse, 12582913 ;  /* 0x4b40000133147423 */ /* 0x080fe20000004030 */
[----:B------:R-:W4:Y:S02]  /*3230*/  LDS R25, [R16+0x60] ;  /* 0x0000600010197984 */ /* 0x000f240000000800 */
[----:B------:R-:W-:Y:S01]  /*3240*/  FFMA.SAT R51, R34, R49, 0.5 ;  /* 0x3f00000022337423 */ /* 0x000fe20000002031 */
[----:B------:R-:W-:Y:S01]  /*3250*/  FADD R37, R20, -12583039 ;  /* 0xcb40007f14257421 */ /* 0x000fe20000000000 */
[----:B------:R-:W1:Y:S01]  /*3260*/  MUFU.EX2 R35, R35 ;  /* 0x0000002300237308 */ /* 0x000e620000000800 */
[----:B------:R-:W4:Y:S01]  /*3270*/  LDS R23, [R16+0x5c] ;  /* 0x00005c0010177984 */ /* 0x000f220000000800 */
[----:B--2---:R-:W-:Y:S01]  /*3280*/  FADD R26, -R36, R33 ;  /* 0x00000021241a7221 */ /* 0x004fe20000000100 */
[----:B------:R-:W-:Y:S01]  /*3290*/  FFMA R39, R32, 1.4426950216293334961, -R37 ;  /* 0x3fb8aa3b20277823 */ /* 0x000fe20000000825 */
[----:B---3--:R-:W-:Y:S01]  /*32a0*/  FFMA.RM R22, R51, R48, 12582913 ;  /* 0x4b40000133167423 */ /* 0x008fe20000004030 */
[----:B------:R-:W-:-:S02]  /*32b0*/  IMAD.SHL.U32 R37, R12, 0x800000, RZ ;  /* 0x008000000c257824 */ /* 0x000fc400078e00ff */
[----:B------:R-:W-:Y:S01]  /*32c0*/  FFMA.SAT R57, R26, R49, 0.5 ;  /* 0x3f0000001a397423 */ /* 0x000fe20000002031 */
[----:B------:R-:W-:Y:S01]  /*32d0*/  FFMA R12, R32, 1.925963033500011079e-08, R39 ;  /* 0x32a57060200c7823 */ /* 0x000fe20000000027 */
[----:B------:R-:W2:Y:S01]  /*32e0*/  MUFU.EX2 R33, R38 ;  /* 0x0000002600217308 */ /* 0x000ea20000000800 */
[----:B------:R-:W-:Y:S01]  /*32f0*/  FADD R51, R22, -12583039 ;  /* 0xcb40007f16337421 */ /* 0x000fe20000000000 */
[----:B------:R-:W-:Y:S01]  /*3300*/  SHF.L.U32 R39, R24, 0x17, RZ ;  /* 0x0000001718277819 */ /* 0x000fe200000006ff */
[----:B-1----:R-:W-:Y:S01]  /*3310*/  FFMA R46, R37, R27, R46 ;  /* 0x0000001b252e7223 */ /* 0x002fe2000000002e */
[----:B------:R-:W-:Y:S01]  /*3320*/  FFMA.RM R24, R57, R48, 12582913 ;  /* 0x4b40000139187423 */ /* 0x000fe20000004030 */
[----:B------:R-:W-:Y:S01]  /*3330*/  FFMA R51, R34, 1.4426950216293334961, -R51 ;  /* 0x3fb8aa3b22337823 */ /* 0x000fe20000000833 */
[----:B------:R-:W-:Y:S01]  /*3340*/  SHF.L.U32 R27, R18, 0x17, RZ ;  /* 0x00000017121b7819 */ /* 0x000fe200000006ff */
[----:B------:R-:W-:Y:S01]  /*3350*/  FADD R18, -R36, R21 ;  /* 0x0000001524127221 */ /* 0x000fe20000000100 */
[----:B------:R-:W1:Y:S01]  /*3360*/  MUFU.EX2 R12, R12 ;  /* 0x0000000c000c7308 */ /* 0x000e620000000800 */
[----:B------:R-:W-:Y:S01]  /*3370*/  FFMA R46, R39, R35, R46 ;  /* 0x00000023272e7223 */ /* 0x000fe2000000002e */
[----:B------:R-:W-:Y:S01]  /*3380*/  FADD R35, R24, -12583039 ;  /* 0xcb40007f18237421 */ /* 0x000fe20000000000 */
[----:B------:R-:W3:Y:S01]  /*3390*/  LDS R39, [R16+0x64] ;  /* 0x0000640010277984 */ /* 0x000ee20000000800 */
[----:B------:R-:W-:Y:S01]  /*33a0*/  FFMA R32, R34, 1.925963033500011079e-08, R51 ;  /* 0x32a5706022207823 */ /* 0x000fe20000000033 */
[----:B------:R-:W-:-:S02]  /*33b0*/  IMAD.SHL.U32 R22, R22, 0x800000, RZ ;  /* 0x0080000016167824 */ /* 0x000fc400078e00ff */
[----:B------:R-:W-:Y:S01]  /*33c0*/  FFMA R21, R26, 1.4426950216293334961, -R35 ;  /* 0x3fb8aa3b1a157823 */ /* 0x000fe20000000823 */
[----:B------:R-:W3:Y:S01]  /*33d0*/  LDS R37, [R16+0x68] ;  /* 0x0000680010257984 */ /* 0x000ee20000000800 */
[----:B--2---:R-:W-:Y:S01]  /*33e0*/  FFMA R35, R27, R33, R46 ;  /* 0x000000211b237223 */ /* 0x004fe2000000002e */
[-C--:B------:R-:W-:Y:S01]  /*33f0*/  FFMA.SAT R27, R18, R49.reuse, 0.5 ;  /* 0x3f000000121b7423 */ /* 0x080fe20000002031 */
[----:B------:R-:W2:Y:S01]  /*3400*/  MUFU.EX2 R32, R32 ;  /* 0x0000002000207308 */ /* 0x000ea20000000800 */
[----:B------:R-:W-:Y:S01]  /*3410*/  FFMA R34, R26, 1.925963033500011079e-08, R21 ;  /* 0x32a570601a227823 */ /* 0x000fe20000000015 */
[----:B------:R-:W3:Y:S01]  /*3420*/  LDS R33, [R16+0x6c] ;  /* 0x00006c0010217984 */ /* 0x000ee20000000800 */
[----:B------:R-:W-:Y:S01]  /*3430*/  FFMA.RM R21, R27, R48, 12582913 ;  /* 0x4b4000011b157423 */ /* 0x000fe20000004030 */
[----:B------:R-:W-:Y:S01]  /*3440*/  SHF.L.U32 R26, R20, 0x17, RZ ;  /* 0x00000017141a7819 */ /* 0x000fe200000006ff */
[----:B----4-:R-:W-:Y:S01]  /*3450*/  FADD R20, -R36, R19 ;  /* 0x0000001324147221 */ /* 0x010fe20000000100 */
[----:B------:R-:W4:Y:S01]  /*3460*/  LDS R27, [R16+0x70] ;  /* 0x00007000101b7984 */ /* 0x000f220000000800 */
[----:B------:R-:W-:Y:S01]  /*3470*/  FADD R51, R21, -12583039 ;  /* 0xcb40007f15337421 */ /* 0x000fe20000000000 */
[----:B------:R-:W2:Y:S01]  /*3480*/  MUFU.EX2 R19, R34 ;  /* 0x0000002200137308 */ /* 0x000ea20000000800 */
[----:B------:R-:W-:Y:S01]  /*3490*/  FFMA.SAT R57, R20, R49, 0.5 ;  /* 0x3f00000014397423 */ /* 0x000fe20000002031 */
[----:B-1----:R-:W-:Y:S01]  /*34a0*/  FFMA R35, R26, R12, R35 ;  /* 0x0000000c1a237223 */ /* 0x002fe20000000023 */
[----:B------:R-:W-:Y:S01]  /*34b0*/  FFMA R51, R18, 1.4426950216293334961, -R51 ;  /* 0x3fb8aa3b12337823 */ /* 0x000fe20000000833 */
[----:B------:R-:W-:Y:S01]  /*34c0*/  FADD R26, -R36, R25 ;  /* 0x00000019241a7221 */ /* 0x000fe20000000100 */
[----:B------:R-:W-:-:S02]  /*34d0*/  FFMA.RM R12, R57, R48, 12582913 ;  /* 0x4b400001390c7423 */ /* 0x000fc40000004030 */
[----:B------:R-:W-:Y:S01]  /*34e0*/  FFMA R38, R18, 1.925963033500011079e-08, R51 ;  /* 0x32a5706012267823 */ /* 0x000fe20000000033 */
[----:B--2---:R-:W-:Y:S01]  /*34f0*/  FFMA R32, R22, R32, R35 ;  /* 0x0000002016207223 */ /* 0x004fe20000000023 */
[----:B------:R-:W-:Y:S01]  /*3500*/  FADD R22, -R36, R23 ;  /* 0x0000001724167221 */ /* 0x000fe20000000100 */
[----:B------:R-:W-:Y:S01]  /*3510*/  FADD R25, R12, -12583039 ;  /* 0xcb40007f0c197421 */ /* 0x000fe20000000000 */
[----:B------:R-:W-:Y:S01]  /*3520*/  SHF.L.U32 R35, R24, 0x17, RZ ;  /* 0x0000001718237819 */ /* 0x000fe200000006ff */
[----:B------:R-:W1:Y:S01]  /*3530*/  MUFU.EX2 R23, R38 ;  /* 0x0000002600177308 */ /* 0x000e620000000800 */
[----:B------:R-:W2:Y:S01]  /*3540*/  LDS R51, [R16+0x74] ;  /* 0x0000740010337984 */ /* 0x000ea20000000800 */
[-C--:B------:R-:W-:Y:S01]  /*3550*/  FFMA.SAT R57, R22, R49.reuse, 0.5 ;  /* 0x3f00000016397423 */ /* 0x080fe20000002031 */
[----:B------:R-:W-:Y:S01]  /*3560*/  FFMA R47, R20, 1.4426950216293334961, -R25 ;  /* 0x3fb8aa3b142f7823 */ /* 0x000fe20000000819 */
[----:B------:R-:W-:Y:S01]  /*3570*/  FFMA.SAT R25, R26, R49, 0.5 ;  /* 0x3f0000001a197423 */ /* 0x000fe20000002031 */
[----:B------:R-:W-:Y:S01]  /*3580*/  FFMA R24, R35, R19, R32 ;  /* 0x0000001323187223 */ /* 0x000fe20000000020 */
[-C--:B------:R-:W-:Y:S01]  /*3590*/  FFMA.RM R18, R57, R48.reuse, 12582913 ;  /* 0x4b40000139127423 */ /* 0x080fe20000004030 */
[----:B------:R-:W2:Y:S01]  /*35a0*/  LDS R35, [R16+0x78] ;  /* 0x0000780010237984 */ /* 0x000ea20000000800 */
[-C--:B------:R-:W-:Y:S01]  /*35b0*/  FFMA.RM R19, R25, R48.reuse, 12582913 ;  /* 0x4b40000119137423 */ /* 0x080fe20000004030 */
[----:B------:R-:W-:Y:S01]  /*35c0*/  FFMA R20, R20, 1.925963033500011079e-08, R47 ;  /* 0x32a5706014147823 */ /* 0x000fe2000000002f */
[----:B------:R-:W-:Y:S01]  /*35d0*/  FADD R25, R18, -12583039 ;  /* 0xcb40007f12197421 */ /* 0x000fe20000000000 */
[----:B------:R-:W-:Y:S01]  /*35e0*/  SHF.L.U32 R47, R21, 0x17, RZ ;  /* 0x00000017152f7819 */ /* 0x000fe200000006ff */
[----:B------:R-:W-:Y:S01]  /*35f0*/  FADD R21, R19, -12583039 ;  /* 0xcb40007f13157421 */ /* 0x000fe20000000000 */
[----:B---3--:R-:W-:Y:S01]  /*3600*/  FADD R32, -R36, R39 ;  /* 0x0000002724207221 */ /* 0x008fe20000000100 */
[----:B------:R-:W-:Y:S01]  /*3610*/  FFMA R39, R22, 1.4426950216293334961, -R25 ;  /* 0x3fb8aa3b16277823 */ /* 0x000fe20000000819 */
[----:B------:R-:W-:Y:S01]  /*3620*/  FADD R34, -R36, R37 ;  /* 0x0000002524227221 */ /* 0x000fe20000000100 */
[----:B------:R-:W-:Y:S01]  /*3630*/  FFMA R25, R26, 1.4426950216293334961, -R21 ;  /* 0x3fb8aa3b1a197823 */ /* 0x000fe20000000815 */
[----:B-1----:R-:W-:Y:S01]  /*3640*/  FFMA R21, R47, R23, R24 ;  /* 0x000000172f157223 */ /* 0x002fe20000000018 */
[-C--:B------:R-:W-:Y:S01]  /*3650*/  FFMA.SAT R23, R32, R49.reuse, 0.5 ;  /* 0x3f00000020177423 */ /* 0x080fe20000002031 */
[----:B------:R-:W-:Y:S01]  /*3660*/  FFMA R47, R22, 1.925963033500011079e-08, R39 ;  /* 0x32a57060162f7823 */ /* 0x000fe20000000027 */
[----:B------:R-:W-:Y:S01]  /*3670*/  FFMA R26, R26, 1.925963033500011079e-08, R25 ;  /* 0x32a570601a1a7823 */ /* 0x000fe20000000019 */
[----:B------:R-:W-:Y:S01]  /*3680*/  FADD R46, -R36, R33 ;  /* 0x00000021242e7221 */ /* 0x000fe20000000100 */
[-C--:B------:R-:W-:Y:S01]  /*3690*/  FFMA.RM R22, R23, R48.reuse, 12582913 ;  /* 0x4b40000117167423 */ /* 0x080fe20000004030 */
[-C--:B------:R-:W-:Y:S01]  /*36a0*/  FFMA.SAT R33, R34, R49.reuse, 0.5 ;  /* 0x3f00000022217423 */ /* 0x080fe20000002031 */
[----:B------:R-:W1:Y:S01]  /*36b0*/  MUFU.EX2 R20, R20 ;  /* 0x0000001400147308 */ /* 0x000e620000000800 */
[-C--:B------:R-:W-:Y:S01]  /*36c0*/  FFMA.SAT R37, R46, R49.reuse, 0.5 ;  /* 0x3f0000002e257423 */ /* 0x080fe20000002031 */
[----:B------:R-:W-:Y:S01]  /*36d0*/  FADD R25, R22, -12583039 ;  /* 0xcb40007f16197421 */ /* 0x000fe20000000000 */
[----:B----4-:R-:W-:Y:S01]  /*36e0*/  FADD R38, -R36, R27 ;  /* 0x0000001b24267221 */ /* 0x010fe20000000100 */
[-C--:B------:R-:W-:Y:S01]  /*36f0*/  FFMA.RM R24, R33, R48.reuse, 12582913 ;  /* 0x4b40000121187423 */ /* 0x080fe20000004030 */
[----:B------:R-:W-:Y:S01]  /*3700*/  SHF.L.U32 R56, R12, 0x17, RZ ;  /* 0x000000170c387819 */ /* 0x000fe200000006ff */
[----:B------:R-:W-:Y:S01]  /*3710*/  FFMA R27, R32, 1.4426950216293334961, -R25 ;  /* 0x3fb8aa3b201b7823 */ /* 0x000fe20000000819 */
[-C--:B------:R-:W-:Y:S01]  /*3720*/  FFMA.RM R25, R37, R48.reuse, 12582913 ;  /* 0x4b40000125197423 */ /* 0x080fe20000004030 */
[----:B------:R-:W-:Y:S01]  /*3730*/  FADD R33, R24, -12583039 ;  /* 0xcb40007f18217421 */ /* 0x000fe20000000000 */
[----:B------:R3:W4:Y:S01]  /*3740*/  MUFU.EX2 R23, R47 ;  /* 0x0000002f00177308 */ /* 0x0007220000000800 */
[-C--:B------:R-:W-:Y:S01]  /*3750*/  FFMA.SAT R39, R38, R49.reuse, 0.5 ;  /* 0x3f00000026277423 */ /* 0x080fe20000002031 */
[----:B------:R-:W-:Y:S01]  /*3760*/  FADD R37, R25, -12583039 ;  /* 0xcb40007f19257421 */ /* 0x000fe20000000000 */
[----:B------:R-:W-:Y:S01]  /*3770*/  FFMA R33, R34, 1.4426950216293334961, -R33 ;  /* 0x3fb8aa3b22217823 */ /* 0x000fe20000000821 */
[----:B------:R-:W-:Y:S01]  /*3780*/  FFMA R32, R32, 1.925963033500011079e-08, R27 ;  /* 0x32a5706020207823 */ /* 0x000fe2000000001b */
[----:B------:R-:W-:Y:S01]  /*3790*/  FFMA.RM R27, R39, R48, 12582913 ;  /* 0x4b400001271b7423 */ /* 0x000fe20000004030 */
[----:B------:R-:W-:Y:S01]  /*37a0*/  FFMA R37, R46, 1.4426950216293334961, -R37 ;  /* 0x3fb8aa3b2e257823 */ /* 0x000fe20000000825 */
[----:B------:R-:W-:Y:S01]  /*37b0*/  FFMA R33, R34, 1.925963033500011079e-08, R33 ;  /* 0x32a5706022217823 */ /* 0x000fe20000000021 */
[C---:B--2---:R-:W-:Y:S01]  /*37c0*/  FADD R50, -R36.reuse, R51 ;  /* 0x0000003324327221 */ /* 0x044fe20000000100 */
[----:B------:R-:W-:Y:S01]  /*37d0*/  FADD R34, -R36, R61 ;  /* 0x0000003d24227221 */ /* 0x000fe20000000100 */
[----:B---3--:R-:W-:Y:S01]  /*37e0*/  FFMA R47, R46, 1.925963033500011079e-08, R37 ;  /* 0x32a570602e2f7823 */ /* 0x008fe20000000025 */
[----:B------:R-:W2:Y:S01]  /*37f0*/  MUFU.EX2 R26, R26 ;  /* 0x0000001a001a7308 */ /* 0x000ea20000000800 */
[----:B------:R-:W-:Y:S01]  /*3800*/  FFMA.SAT R37, R50, R49, 0.5 ;  /* 0x3f00000032257423 */ /* 0x000fe20000002031 */
[----:B------:R-:W-:Y:S01]  /*3810*/  FADD R39, R27, -12583039 ;  /* 0xcb40007f1b277421 */ /* 0x000fe20000000000 */
[----:B------:R-:W-:Y:S01]  /*3820*/  FADD R46, -R36, R35 ;  /* 0x00000023242e7221 */ /* 0x000fe20000000100 */
[----:B------:R-:W-:-:S02]  /*3830*/  IMAD.SHL.U32 R57, R18, 0x800000, RZ ;  /* 0x0080000012397824 */ /* 0x000fc400078e00ff */
[-C--:B------:R-:W-:Y:S01]  /*3840*/  FFMA.RM R35, R37, R48.reuse, 12582913 ;  /* 0x4b40000125237423 */ /* 0x080fe20000004030 */
[-C--:B------:R-:W-:Y:S01]  /*3850*/  FFMA.SAT R37, R34, R49.reuse, 0.5 ;  /* 0x3f00000022257423 */ /* 0x080fe20000002031 */
[----:B------:R-:W-:Y:S01]  /*3860*/  FFMA.SAT R51, R46, R49, 0.5 ;  /* 0x3f0000002e337423 */ /* 0x000fe20000002031 */
[----:B------:R-:W3:Y:S01]  /*3870*/  MUFU.EX2 R32, R32 ;  /* 0x0000002000207308 */ /* 0x000ee20000000800 */
[----:B------:R-:W-:Y:S01]  /*3880*/  FFMA R39, R38, 1.4426950216293334961, -R39 ;  /* 0x3fb8aa3b26277823 */ /* 0x000fe20000000827 */
[-C--:B------:R-:W-:Y:S01]  /*3890*/  FFMA.RM R37, R37, R48.reuse, 12582913 ;  /* 0x4b40000125257423 */ /* 0x080fe20000004030 */
[----:B------:R-:W-:Y:S01]  /*38a0*/  FFMA.RM R48, R51, R48, 12582913 ;  /* 0x4b40000133307423 */ /* 0x000fe20000004030 */
[----:B------:R-:W-:Y:S01]  /*38b0*/  FADD R49, R35, -12583039 ;  /* 0xcb40007f23317421 */ /* 0x000fe20000000000 */
[----:B-1----:R-:W-:Y:S01]  /*38c0*/  FFMA R20, R56, R20, R21 ;  /* 0x0000001438147223 */ /* 0x002fe20000000015 */
[----:B------:R-:W-:Y:S01]  /*38d0*/  FFMA R39, R38, 1.925963033500011079e-08, R39 ;  /* 0x32a5706026277823 */ /* 0x000fe20000000027 */
[----:B------:R-:W-:Y:S01]  /*38e0*/  FADD R51, R48, -12583039 ;  /* 0xcb40007f30337421 */ /* 0x000fe20000000000 */
[----:B------:R-:W1:Y:S01]  /*38f0*/  MUFU.EX2 R33, R33 ;  /* 0x0000002100217308 */ /* 0x000e620000000800 */
[----:B------:R-:W-:Y:S01]  /*3900*/  FFMA R49, R50, 1.4426950216293334961, -R49 ;  /* 0x3fb8aa3b32317823 */ /* 0x000fe20000000831 */
[----:B------:R-:W-:Y:S01]  /*3910*/  SHF.L.U32 R19, R19, 0x17, RZ ;  /* 0x0000001713137819 */ /* 0x000fe200000006ff */
[----:B----4-:R-:W-:Y:S01]  /*3920*/  FFMA R20, R57, R23, R20 ;  /* 0x0000001739147223 */ /* 0x010fe20000000014 */
[----:B------:R-:W-:Y:S01]  /*3930*/  FFMA R51, R46, 1.4426950216293334961, -R51 ;  /* 0x3fb8aa3b2e337823 */ /* 0x000fe20000000833 */
[----:B------:R-:W-:Y:S01]  /*3940*/  FADD R23, R37, -12583039 ;  /* 0xcb40007f25177421 */ /* 0x000fe20000000000 */
[----:B------:R-:W-:Y:S01]  /*3950*/  FFMA R49, R50, 1.925963033500011079e-08, R49 ;  /* 0x32a5706032317823 */ /* 0x000fe20000000031 */
[----:B------:R-:W-:Y:S01]  /*3960*/  SHF.L.U32 R22, R22, 0x17, RZ ;  /* 0x0000001716167819 */ /* 0x000fe200000006ff */
[----:B------:R-:W4:Y:S01]  /*3970*/  MUFU.EX2 R38, R47 ;  /* 0x0000002f00267308 */ /* 0x000f220000000800 */
[----:B--2---:R-:W-:Y:S01]  /*3980*/  FFMA R19, R19, R26, R20 ;  /* 0x0000001a13137223 */ /* 0x004fe20000000014 */
[----:B------:R-:W-:Y:S01]  /*3990*/  FFMA R51, R46, 1.925963033500011079e-08, R51 ;  /* 0x32a570602e337823 */ /* 0x000fe20000000033 */
[----:B------:R-:W-:Y:S01]  /*39a0*/  FFMA R23, R34, 1.4426950216293334961, -R23 ;  /* 0x3fb8aa3b22177823 */ /* 0x000fe20000000817 */
[----:B------:R-:W-:Y:S01]  /*39b0*/  SHF.L.U32 R21, R24, 0x17, RZ ;  /* 0x0000001718157819 */ /* 0x000fe200000006ff */
[----:B---3--:R-:W-:Y:S01]  /*39c0*/  FFMA R22, R22, R32, R19 ;  /* 0x0000002016167223 */ /* 0x008fe20000000013 */
[----:B------:R-:W-:-:S02]  /*39d0*/  IMAD.SHL.U32 R20, R25, 0x800000, RZ ;  /* 0x0080000019147824 */ /* 0x000fc400078e00ff */
[----:B------:R-:W-:Y:S01]  /*39e0*/  FFMA R23, R34, 1.925963033500011079e-08, R23 ;  /* 0x32a5706022177823 */ /* 0x000fe20000000017 */
[----:B------:R-:W2:Y:S01]  /*39f0*/  MUFU.EX2 R12, R39 ;  /* 0x00000027000c7308 */ /* 0x000ea20000000800 */
[----:B-1----:R-:W-:Y:S01]  /*3a00*/  FFMA R21, R21, R33, R22 ;  /* 0x0000002115157223 */ /* 0x002fe20000000016 */
[----:B------:R-:W-:Y:S01]  /*3a10*/  SHF.L.U32 R22, R27, 0x17, RZ ;  /* 0x000000171b167819 */ /* 0x000fe200000006ff */
[----:B------:R-:W-:Y:S01]  /*3a20*/  IMAD.SHL.U32 R37, R37, 0x800000, RZ ;  /* 0x0080000025257824 */ /* 0x000fe200078e00ff */
[----:B------:R-:W-:-:S04]  /*3a30*/  SHF.L.U32 R19, R48, 0x17, RZ ;  /* 0x0000001730137819 */ /* 0x000fc800000006ff */
[----:B------:R-:W1:Y:S01]  /*3a40*/  MUFU.EX2 R18, R49 ;  /* 0x0000003100127308 */ /* 0x000e620000000800 */
[----:B----4-:R-:W-:Y:S01]  /*3a50*/  FFMA R21, R20, R38, R21 ;  /* 0x0000002614157223 */ /* 0x010fe20000000015 */
[----:B------:R-:W-:-:S06]  /*3a60*/  SHF.L.U32 R20, R35, 0x17, RZ ;  /* 0x0000001723147819 */ /* 0x000fcc00000006ff */
[----:B------:R-:W3:Y:S01]  /*3a70*/  MUFU.EX2 R51, R51 ;  /* 0x0000003300337308 */ /* 0x000ee20000000800 */
[----:B--2---:R-:W-:-:S07]  /*3a80*/  FFMA R21, R22, R12, R21 ;  /* 0x0000000c16157223 */ /* 0x004fce0000000015 */
[----:B------:R-:W2:Y:S01]  /*3a90*/  MUFU.EX2 R23, R23 ;  /* 0x0000001700177308 */ /* 0x000ea20000000800 */
[----:B-1----:R-:W-:-:S04]  /*3aa0*/  FFMA R18, R20, R18, R21 ;  /* 0x0000001214127223 */ /* 0x002fc80000000015 */
[----:B---3--:R-:W-:-:S04]  /*3ab0*/  FFMA R18, R19, R51, R18 ;  /* 0x0000003313127223 */ /* 0x008fc80000000012 */
[----:B--2---:R-:W-:Y:S01]  /*3ac0*/  FFMA R37, R37, R23, R18 ;  /* 0x0000001725257223 */ /* 0x004fe20000000012 */
[----:B------:R-:W-:Y:S01]  /*3ad0*/  MOV R18, RZ ;  /* 0x000000ff00127202 */ /* 0x000fe20000000f00 */
[----:B------:R-:W-:Y:S06]  /*3ae0*/  @!P0 BRA `(.L_x_31) ;  /* 0x0000000000308947 */ /* 0x000fec0003800000 */
[----:B------:R-:W-:Y:S01]  /*3af0*/  MOV R12, 0x3bbb989d ;  /* 0x3bbb989d000c7802 */ /* 0x000fe20000000f00 */
[----:B------:R-:W-:Y:S01]  /*3b00*/  FADD R17, R17, -R36 ;  /* 0x8000002411117221 */ /* 0x000fe20000000000 */
[----:B------:R-:W-:-:S03]  /*3b10*/  MOV R19, 0x437c0000 ;  /* 0x437c000000137802 */ /* 0x000fc60000000f00 */
[----:B------:R-:W-:-:S04]  /*3b20*/  FFMA.SAT R12, R17, R12, 0.5 ;  /* 0x3f000000110c7423 */ /* 0x000fc8000000200c */
[----:B------:R-:W-:-:S04]  /*3b30*/  FFMA.RM R12, R12, R19, 12582913 ;  /* 0x4b4000010c0c7423 */ /* 0x000fc80000004013 */
[C---:B------:R-:W-:Y:S01]  /*3b40*/  FADD R18, R12.reuse, -12583039 ;  /* 0xcb40007f0c127421 */ /* 0x040fe20000000000 */
[----:B------:R-:W-:-:S03]  /*3b50*/  IMAD.SHL.U32 R12, R12, 0x800000, RZ ;  /* 0x008000000c0c7824 */ /* 0x000fc600078e00ff */
[----:B------:R-:W-:-:S04]  /*3b60*/  FFMA R18, R17, 1.4426950216293334961, -R18 ;  /* 0x3fb8aa3b11127823 */ /* 0x000fc80000000812 */
[----:B------:R-:W-:-:S06]  /*3b70*/  FFMA R17, R17, 1.925963033500011079e-08, R18 ;  /* 0x32a5706011117823 */ /* 0x000fcc0000000012 */
[----:B------:R-:W1:Y:S02]  /*3b80*/  MUFU.EX2 R17, R17 ;  /* 0x0000001100117308 */ /* 0x000e640000000800 */
[----:B-1----:R-:W-:-:S04]  /*3b90*/  FMUL R12, R12, R17 ;  /* 0x000000110c0c7220 */ /* 0x002fc80000400000 */
[----:B------:R-:W-:-:S07]  /*3ba0*/  FMUL R18, R13, R12 ;  /* 0x0000000c0d127220 */ /* 0x000fce0000400000 */
.L_x_31:
[----:B------:R-:W-:Y:S05]  /*3bb0*/  BSYNC.RECONVERGENT B3 ;  /* 0x0000000000037941 */ /* 0x000fea0003800200 */
.L_x_30:
[----:B------:R-:W-:Y:S01]  /*3bc0*/  FADD R17, R37, R18 ;  /* 0x0000001225117221 */ /* 0x000fe20000000000 */
[----:B------:R1:W-:Y:S01]  /*3bd0*/  STS [R16+0x7c], R61 ;  /* 0x00007c3d10007388 */ /* 0x0003e20000000800 */
[----:B------:R-:W-:Y:S01]  /*3be0*/  FSETP.GT.AND P2, PT, R13, RZ, PT ;  /* 0x000000ff0d00720b */ /* 0x000fe20003f44000 */
[----:B------:R-:W-:Y:S01]  /*3bf0*/  BSSY.RECONVERGENT B3, `(.L_x_32) ;  /* 0x000000e000037945 */ /* 0x000fe20003800200 */
[----:B------:R-:W2:Y:S01]  /*3c00*/  MUFU.RCP R12, R17 ;  /* 0x00000011000c7308 */ /* 0x000ea20000001000 */
[----:B------:R-:W-:-:S07]  /*3c10*/  FSETP.GT.AND P3, PT, R18, -R37, PT ;  /* 0x800000251200720b */ /* 0x000fce0003f64000 */
[----:B------:R-:W3:Y:S01]  /*3c20*/  FCHK P0, R18, R17 ;  /* 0x0000001112007302 */ /* 0x000ee20000000000 */
[----:B--2---:R-:W-:-:S04]  /*3c30*/  FFMA R19, -R17, R12, 1 ;  /* 0x3f80000011137423 */ /* 0x004fc8000000010c */
[----:B------:R-:W-:-:S04]  /*3c40*/  FFMA R12, R12, R19, R12 ;  /* 0x000000130c0c7223 */ /* 0x000fc8000000000c */
[----:B------:R-:W-:-:S04]  /*3c50*/  FFMA R19, R12, R18, RZ ;  /* 0x000000120c137223 */ /* 0x000fc800000000ff */
[----:B------:R-:W-:-:S04]  /*3c60*/  FFMA R13, -R17, R19, R18 ;  /* 0x00000013110d7223 */ /* 0x000fc80000000112 */
[----:B------:R-:W-:Y:S01]  /*3c70*/  FFMA R12, R12, R13, R19 ;  /* 0x0000000d0c0c7223 */ /* 0x000fe20000000013 */
[----:B-1-3--:R-:W-:Y:S06]  /*3c80*/  @!P0 BRA `(.L_x_33) ;  /* 0x0000000000108947 */ /* 0x00afec0003800000 */
[----:B------:R-:W-:Y:S02]  /*3c90*/  MOV R13, R18 ;  /* 0x00000012000d7202 */ /* 0x000fe40000000f00 */
[----:B------:R-:W-:-:S07]  /*3ca0*/  MOV R18, 0x3cc0 ;  /* 0x00003cc000127802 */ /* 0x000fce0000000f00 */
[----:B------:R-:W-:Y:S05]  /*3cb0*/  CALL.REL.NOINC `($__internal_1_$__cuda_sm3x_div_rn_noftz_f32_slowpath) ;  /* 0x0000001c00387944 */ /* 0x000fea0003c00000 */
[----:B------:R-:W-:-:S07]  /*3cc0*/  MOV R12, R13 ;  /* 0x0000000d000c7202 */ /* 0x000fce0000000f00 */
.L_x_33:
[----:B------:R-:W-:Y:S05]  /*3cd0*/  BSYNC.RECONVERGENT B3 ;  /* 0x0000000000037941 */ /* 0x000fea0003800200 */
.L_x_32:
[----:B------:R-:W-:Y:S01]  /*3ce0*/  FSEL R12, R12, RZ, P2 ;  /* 0x000000ff0c0c7208 */ /* 0x000fe20001000000 */
[----:B------:R-:W-:Y:S01]  /*3cf0*/  IMAD R13, R15, -0x7c, R16 ;  /* 0xffffff840f0d7824 */ /* 0x000fe200078e0210 */
[----:B------:R1:W-:Y:S02]  /*3d00*/  STS [R14+0x1000], R36 ;  /* 0x001000240e007388 */ /* 0x0003e40000000800 */
[----:B------:R-:W-:Y:S02]  /*3d10*/  FSEL R12, R12, RZ, P3 ;  /* 0x000000ff0c0c7208 */ /* 0x000fe40001800000 */
[----:B------:R1:W-:Y:S04]  /*3d20*/  STS [R14+0x1080], R17 ;  /* 0x001080110e007388 */ /* 0x0003e80000000800 */
[----:B------:R1:W-:Y:S02]  /*3d30*/  STS [R13+0x1100], R12 ;  /* 0x0011000c0d007388 */ /* 0x0003e40000000800 */
.L_x_29:
[----:B------:R-:W-:Y:S05]  /*3d40*/  BSYNC.RECONVERGENT B1 ;  /* 0x0000000000017941 */ /* 0x000fea0003800200 */
.L_x_28:
[----:B------:R-:W-:-:S04]  /*3d50*/  IADD3 R15, PT, PT, R28, R15, RZ ;  /* 0x0000000f1c0f7210 */ /* 0x000fc80007ffe0ff */
[----:B------:R-:W-:-:S13]  /*3d60*/  ISETP.GE.U32.AND P0, PT, R15, 0x20, PT ;  /* 0x000000200f00780c */ /* 0x000fda0003f06070 */
[----:B------:R-:W-:Y:S05]  /*3d70*/  @!P0 BRA `(.L_x_34) ;  /* 0xffffffe000608947 */ /* 0x000fea000383ffff */
.L_x_27:
[----:B------:R-:W-:Y:S05]  /*3d80*/  BSYNC.RECONVERGENT B2 ;  /* 0x0000000000027941 */ /* 0x000fea0003800200 */
.L_x_26:
[----:B------:R-:W-:Y:S01]  /*3d90*/  BAR.SYNC.DEFER_BLOCKING 0x0 ;  /* 0x0000000000007b1d */ /* 0x000fe20000010000 */
[----:B------:R-:W-:-:S05]  /*3da0*/  ISETP.GE.AND P0, PT, R43, R45, PT ;  /* 0x0000002d2b00720c */ /* 0x000fca0003f06270 */
[----:B------:R-:W1:Y:S01]  /*3db0*/  LDCU UR4, c[0x0][0x3a4] ;  /* 0x00007480ff0477ac */ /* 0x000e620008000800 */
[----:B------:R-:W-:Y:S07]  /*3dc0*/  BSSY.RECONVERGENT B1, `(.L_x_35) ;  /* 0x000003c000017945 */ /* 0x000fee0003800200 */
[----:B------:R-:W-:Y:S05]  /*3dd0*/  @P0 BRA `(.L_x_36) ;  /* 0x0000000000e80947 */ /* 0x000fea0003800000 */
[----:B-1--4-:R-:W1:Y:S01]  /*3de0*/  LDC R12, c[0x0][0x3a8] ;  /* 0x0000ea00ff0c7b82 */ /* 0x012e620000000800 */
[----:B--23--:R-:W-:Y:S02]  /*3df0*/  MOV R15, R43 ;  /* 0x0000002b000f7202 */ /* 0x00cfe40000000f00 */
[----:B-1----:R-:W-:-:S04]  /*3e00*/  IABS R14, R12 ;  /* 0x0000000c000e7213 */ /* 0x002fc80000000000 */
[----:B------:R-:W1:Y:S08]  /*3e10*/  I2F.RP R16, R14 ;  /* 0x0000000e00107306 */ /* 0x000e700000209400 */
[----:B-1----:R-:W1:Y:S02]  /*3e20*/  MUFU.RCP R16, R16 ;  /* 0x0000001000107308 */ /* 0x002e640000001000 */
[----:B-1----:R-:W-:-:S06]  /*3e30*/  VIADD R12, R16, 0xffffffe ;  /* 0x0ffffffe100c7836 */ /* 0x002fcc0000000000 */
[----:B------:R1:W2:Y:S02]  /*3e40*/  F2I.FTZ.U32.TRUNC.NTZ R13, R12 ;  /* 0x0000000c000d7305 */ /* 0x0002a4000021f000 */
[----:B-1----:R-:W-:Y:S02]  /*3e50*/  MOV R12, RZ ;  /* 0x000000ff000c7202 */ /* 0x002fe40000000f00 */
[----:B--2---:R-:W-:-:S05]  /*3e60*/  IADD3 R17, PT, PT, RZ, -R13, RZ ;  /* 0x8000000dff117210 */ /* 0x004fca0007ffe0ff */
[----:B------:R-:W-:-:S04]  /*3e70*/  IMAD R17, R17, R14, RZ ;  /* 0x0000000e11117224 */ /* 0x000fc800078e02ff */
[----:B------:R-:W-:-:S07]  /*3e80*/  IMAD.HI.U32 R18, R13, R17, R12 ;  /* 0x000000110d127227 */ /* 0x000fce00078e000c */
.L_x_39:
[----:B------:R-:W1:Y:S01]  /*3e90*/  LDC R20, c[0x0][0x3a8] ;  /* 0x0000ea00ff147b82 */ /* 0x000e620000000800 */
[----:B------:R-:W-:Y:S01]  /*3ea0*/  IABS R13, R15 ;  /* 0x0000000f000d7213 */ /* 0x000fe20000000000 */
[----:B------:R-:W-:Y:S04]  /*3eb0*/  BSSY.RECONVERGENT B2, `(.L_x_37) ;  /* 0x0000029000027945 */ /* 0x000fe80003800200 */
[----:B------:R-:W-:-:S04]  /*3ec0*/  IMAD.HI.U32 R12, R18, R13, RZ ;  /* 0x0000000d120c7227 */ /* 0x000fc800078e00ff */
[----:B------:R-:W-:Y:S01]  /*3ed0*/  IMAD.MOV R16, RZ, RZ, -R12 ;  /* 0x000000ffff107224 */ /* 0x000fe200078e0a0c */
[-C--:B-1----:R-:W-:Y:S02]  /*3ee0*/  IABS R22, R20.reuse ;  /* 0x0000001400167213 */ /* 0x082fe40000000000 */
[----:B------:R-:W-:Y:S02]  /*3ef0*/  ISETP.NE.AND P3, PT, R20, RZ, PT ;  /* 0x000000ff1400720c */ /* 0x000fe40003f65270 */
[----:B------:R-:W-:Y:S01]  /*3f00*/  LOP3.LUT R19, RZ, R20, RZ, 0x33, !PT ;  /* 0x00000014ff137212 */ /* 0x000fe200078e33ff */
[----:B------:R-:W-:Y:S01]  /*3f10*/  IMAD R13, R22, R16, R13 ;  /* 0x00000010160d7224 */ /* 0x000fe200078e020d */
[----:B------:R-:W-:-:S04]  /*3f20*/  LOP3.LUT R16, R15, R20, RZ, 0x3c, !PT ;  /* 0x000000140f107212 */ /* 0x000fc800078e3cff */
[----:B------:R-:W-:Y:S02]  /*3f30*/  ISETP.GT.U32.AND P1, PT, R14, R13, PT ;  /* 0x0000000d0e00720c */ /* 0x000fe40003f24070 */
[----:B------:R-:W-:-:S11]  /*3f40*/  ISETP.GE.AND P2, PT, R16, RZ, PT ;  /* 0x000000ff1000720c */ /* 0x000fd60003f46270 */
[----:B------:R-:W-:Y:S02]  /*3f50*/  @!P1 IADD3 R13, PT, PT, R13, -R22, RZ ;  /* 0x800000160d0d9210 */ /* 0x000fe40007ffe0ff */
[----:B------:R-:W-:Y:S02]  /*3f60*/  @!P1 IADD3 R12, PT, PT, R12, 0x1, RZ ;  /* 0x000000010c0c9810 */ /* 0x000fe40007ffe0ff */
[----:B------:R-:W-:-:S13]  /*3f70*/  ISETP.GE.U32.AND P0, PT, R13, R14, PT ;  /* 0x0000000e0d00720c */ /* 0x000fda0003f06070 */
[----:B------:R-:W-:-:S05]  /*3f80*/  @P0 IADD3 R12, PT, PT, R12, 0x1, RZ ;  /* 0x000000010c0c0810 */ /* 0x000fca0007ffe0ff */
[----:B------:R-:W-:-:S05]  /*3f90*/  @!P2 IMAD.MOV R12, RZ, RZ, -R12 ;  /* 0x000000ffff0ca224 */ /* 0x000fca00078e0a0c */
[----:B------:R-:W-:-:S04]  /*3fa0*/  SEL R17, R19, R12, !P3 ;  /* 0x0000000c13117207 */ /* 0x000fc80005800000 */
[----:B------:R-:W-:-:S04]  /*3fb0*/  IADD3 R12, PT, PT, R44, R17, RZ ;  /* 0x000000112c0c7210 */ /* 0x000fc80007ffe0ff */
[----:B------:R-:W-:-:S13]  /*3fc0*/  ISETP.GE.AND P0, PT, R12, UR4, PT ;  /* 0x000000040c007c0c */ /* 0x000fda000bf06270 */
[----:B------:R-:W-:Y:S05]  /*3fd0*/  @P0 BRA `(.L_x_38) ;  /* 0x0000000000580947 */ /* 0x000fea0003800000 */
[----:B------:R-:W-:Y:S02]  /*3fe0*/  ISETP.GE.AND P1, PT, R15, RZ, PT ;  /* 0x000000ff0f00720c */ /* 0x000fe40003f26270 */
[-C--:B------:R-:W-:Y:S02]  /*3ff0*/  MOV R14, R22.reuse ;  /* 0x00000016000e7202 */ /* 0x080fe40000000f00 */
[----:B------:R-:W-:Y:S02]  /*4000*/  IADD3 R12, PT, PT, R13, -R22, RZ ;  /* 0x800000160d0c7210 */ /* 0x000fe40007ffe0ff */
[-C--:B------:R-:W-:Y:S02]  /*4010*/  ISETP.GT.U32.AND P0, PT, R14, R13.reuse, PT ;  /* 0x0000000d0e00720c */ /* 0x080fe40003f04070 */
[----:B------:R-:W-:Y:S02]  /*4020*/  LEA R16, R17, R42, 0x2 ;  /* 0x0000002a11107211 */ /* 0x000fe400078e10ff */
[----:B------:R-:W-:-:S05]  /*4030*/  SEL R12, R12, R13, !P0 ;  /* 0x0000000d0c0c7207 */ /* 0x000fca0004000000 */
[----:B------:R-:W-:-:S05]  /*4040*/  @!P1 IMAD.MOV R12, RZ, RZ, -R12 ;  /* 0x000000ffff0c9224 */ /* 0x000fca00078e0a0c */
[----:B------:R-:W-:Y:S02]  /*4050*/  SEL R12, R19, R12, !P3 ;  /* 0x0000000c130c7207 */ /* 0x000fe40005800000 */
[----:B------:R-:W-:Y:S03]  /*4060*/  LDS R19, [R16+0x1100] ;  /* 0x0011000010137984 */ /* 0x000fe60000000800 */
[----:B------:R-:W-:Y:S02]  /*4070*/  IMAD R13, R17, R20, R12 ;  /* 0x00000014110d7224 */ /* 0x000fe400078e020c */
[----:B------:R-:W1:Y:S03]  /*4080*/  I2F.RP R20, R22 ;  /* 0x0000001600147306 */ /* 0x000e660000209400 */
[----:B------:R-:W-:-:S05]  /*4090*/  LEA R17, R13, R42, 0x2 ;  /* 0x0000002a0d117211 */ /* 0x000fca00078e10ff */
[----:B------:R-:W2:Y:S01]  /*40a0*/  LDS R12, [R17+0x1980] ;  /* 0x00198000110c7984 */ /* 0x000ea20000000800 */
[----:B-1----:R-:W1:Y:S02]  /*40b0*/  MUFU.RCP R20, R20 ;  /* 0x0000001400147308 */ /* 0x002e640000001000 */
[----:B-1----:R-:W-:-:S06]  /*40c0*/  IADD3 R13, PT, PT, R20, 0xffffffe, RZ ;  /* 0x0ffffffe140d7810 */ /* 0x002fcc0007ffe0ff */
[----:B------:R-:W1:Y:S01]  /*40d0*/  F2I.FTZ.U32.TRUNC.NTZ R13, R13 ;  /* 0x0000000d000d7305 */ /* 0x000e62000021f000 */
[----:B--2---:R-:W-:Y:S01]  /*40e0*/  FMUL R12, R19, R12 ;  /* 0x0000000c130c7220 */ /* 0x004fe20000400000 */
[----:B-1----:R-:W-:-:S04]  /*40f0*/  IMAD.MOV R19, RZ, RZ, -R13 ;  /* 0x000000ffff137224 */ /* 0x002fc800078e0a0d */
[----:B------:R1:W-:Y:S01]  /*4100*/  STS [R17+0x1980], R12 ;  /* 0x0019800c11007388 */ /* 0x0003e20000000800 */
[----:B------:R-:W-:Y:S01]  /*4110*/  IMAD R19, R19, R22, RZ ;  /* 0x0000001613137224 */ /* 0x000fe200078e02ff */
[----:B-1----:R-:W-:-:S05]  /*4120*/  MOV R12, RZ ;  /* 0x000000ff000c7202 */ /* 0x002fca0000000f00 */
[----:B------:R-:W-:-:S07]  /*4130*/  IMAD.HI.U32 R18, R13, R19, R12 ;  /* 0x000000130d127227 */ /* 0x000fce00078e000c */
.L_x_38:
[----:B------:R-:W-:Y:S05]  /*4140*/  BSYNC.RECONVERGENT B2 ;  /* 0x0000000000027941 */ /* 0x000fea0003800200 */
.L_x_37:
[----:B------:R-:W-:-:S04]  /*4150*/  IADD3 R15, PT, PT, R28, R15, RZ ;  /* 0x0000000f1c0f7210 */ /* 0x000fc80007ffe0ff */
[----:B------:R-:W-:-:S13]  /*4160*/  ISETP.GE.AND P0, PT, R15, R45, PT ;  /* 0x0000002d0f00720c */ /* 0x000fda0003f06270 */
[----:B------:R-:W-:Y:S05]  /*4170*/  @!P0 BRA `(.L_x_39) ;  /* 0xfffffffc00448947 */ /* 0x000fea000383ffff */
.L_x_36:
[----:B-1----:R-:W-:Y:S05]  /*4180*/  BSYNC.RECONVERGENT B1 ;  /* 0x0000000000017941 */ /* 0x002fea0003800200 */
.L_x_35:
[----:B------:R-:W-:Y:S01]  /*4190*/  BAR.SYNC.DEFER_BLOCKING 0x0 ;  /* 0x0000000000007b1d */ /* 0x000fe20000010000 */
[----:B------:R-:W-:-:S05]  /*41a0*/  ISETP.GT.U32.AND P0, PT, R43, 0x1f, PT ;  /* 0x0000001f2b00780c */ /* 0x000fca0003f04070 */
[----:B------:R-:W-:Y:S08]  /*41b0*/  BSSY.RECONVERGENT B1, `(.L_x_40) ;  /* 0x00000a0000017945 */ /* 0x000ff00003800200 */
[----:B------:R-:W-:Y:S05]  /*41c0*/  @P0 BRA `(.L_x_41) ;  /* 0x0000000800780947 */ /* 0x000fea0003800000 */
[----:B--234-:R-:W-:-:S07]  /*41d0*/  MOV R15, R43 ;  /* 0x0000002b000f7202 */ /* 0x01cfce0000000f00 */
.L_x_49:
[----:B-1----:R-:W1:Y:S01]  /*41e0*/  LDCU UR4, c[0x0][0x3a4] ;  /* 0x00007480ff0477ac */ /* 0x002e620008000800 */
[----:B--2---:R-:W-:Y:S01]  /*41f0*/  IMAD.IADD R12, R44, 0x1, R15 ;  /* 0x000000012c0c7824 */ /* 0x004fe200078e020f */
[----:B------:R-:W-:Y:S04]  /*4200*/  BSSY.RECONVERGENT B2, `(.L_x_42) ;  /* 0x0000097000027945 */ /* 0x000fe80003800200 */
[----:B-1----:R-:W-:-:S13]  /*4210*/  ISETP.GE.AND P0, PT, R12, UR4, PT ;  /* 0x000000040c007c0c */ /* 0x002fda000bf06270 */
[----:B------:R-:W-:Y:S05]  /*4220*/  @!P0 BRA `(.L_x_43) ;  /* 0x0000000000288947 */ /* 0x000fea0003800000 */
[----:B------:R-:W-:-:S05]  /*4230*/  LEA R12, R15, R42, 0x6 ;  /* 0x0000002a0f0c7211 */ /* 0x000fca00078e30ff */
[----:B------:R2:W-:Y:S04]  /*4240*/  STS.64 [R12+0x1180], RZ ;  /* 0x001180ff0c007388 */ /* 0x0005e80000000a00 */
[----:B------:R2:W-:Y:S04]  /*4250*/  STS.64 [R12+0x1188], RZ ;  /* 0x001188ff0c007388 */ /* 0x0005e80000000a00 */
[----:B------:R2:W-:Y:S04]  /*4260*/  STS.64 [R12+0x1190], RZ ;  /* 0x001190ff0c007388 */ /* 0x0005e80000000a00 */
[----:B------:R2:W-:Y:S04]  /*4270*/  STS.64 [R12+0x1198], RZ ;  /* 0x001198ff0c007388 */ /* 0x0005e80000000a00 */
[----:B------:R2:W-:Y:S04]  /*4280*/  STS.64 [R12+0x11a0], RZ ;  /* 0x0011a0ff0c007388 */ /* 0x0005e80000000a00 */
[----:B------:R2:W-:Y:S04]  /*4290*/  STS.64 [R12+0x11a8], RZ ;  /* 0x0011a8ff0c007388 */ /* 0x0005e80000000a00 */
[----:B------:R2:W-:Y:S04]  /*42a0*/  STS.64 [R12+0x11b0], RZ ;  /* 0x0011b0ff0c007388 */ /* 0x0005e80000000a00 */
[----:B------:R2:W-:Y:S01]  /*42b0*/  STS.64 [R12+0x11b8], RZ ;  /* 0x0011b8ff0c007388 */ /* 0x0005e20000000a00 */
[----:B------:R-:W-:Y:S05]  /*42c0*/  BRA `(.L_x_44) ;  /* 0x0000000800287947 */ /* 0x000fea0003800000 */
.L_x_43:
[----:B------:R-:W-:Y:S01]  /*42d0*/  LEA R12, R15, R42, 0x2 ;  /* 0x0000002a0f0c7211 */ /* 0x000fe200078e10ff */
[----:B------:R-:W-:Y:S04]  /*42e0*/  BSSY.RECONVERGENT B3, `(.L_x_45) ;  /* 0x0000010000037945 */ /* 0x000fe80003800200 */
[----:B------:R-:W1:Y:S04]  /*42f0*/  LDS R17, [R12+0x1080] ;  /* 0x001080000c117984 */ /* 0x000e680000000800 */
[----:B------:R2:W3:Y:S01]  /*4300*/  LDS R14, [R12+0x1000] ;  /* 0x001000000c0e7984 */ /* 0x0004e20000000800 */
[----:B-1----:R-:W-:-:S02]  /*4310*/  IADD3 R13, PT, PT, R17, 0x1800000, RZ ;  /* 0x01800000110d7810 */ /* 0x002fc40007ffe0ff */
[----:B------:R-:W-:Y:S02]  /*4320*/  FSETP.GT.AND P3, PT, R17, RZ, PT ;  /* 0x000000ff1100720b */ /* 0x000fe40003f64000 */
[----:B------:R-:W-:-:S04]  /*4330*/  LOP3.LUT R13, R13, 0x7f800000, RZ, 0xc0, !PT ;  /* 0x7f8000000d0d7812 */ /* 0x000fc800078ec0ff */
[----:B------:R-:W-:-:S13]  /*4340*/  ISETP.GT.U32.AND P0, PT, R13, 0x1ffffff, PT ;  /* 0x01ffffff0d00780c */ /* 0x000fda0003f04070 */
[----:B--23--:R-:W-:Y:S05]  /*4350*/  @P0 BRA `(.L_x_46) ;  /* 0x0000000000100947 */ /* 0x00cfea0003800000 */
[----:B------:R-:W-:-:S07]  /*4360*/  MOV R20, 0x4380 ;  /* 0x0000438000147802 */ /* 0x000fce0000000f00 */
[----:B-----5:R-:W-:Y:S05]  /*4370*/  CALL.REL.NOINC `($__internal_0_$__cuda_sm20_rcp_rn_f32_slowpath) ;  /* 0x0000001000b07944 */ /* 0x020fea0003c00000 */
[----:B------:R-:W-:Y:S01]  /*4380*/  IMAD.MOV.U32 R12, RZ, RZ, R16 ;  /* 0x000000ffff0c7224 */ /* 0x000fe200078e0010 */
[----:B------:R-:W-:Y:S06]  /*4390*/  BRA `(.L_x_47) ;  /* 0x0000000000107947 */ /* 0x000fec0003800000 */
.L_x_46:
[----:B------:R-:W1:Y:S02]  /*43a0*/  MUFU.RCP R12, R17 ;  /* 0x00000011000c7308 */ /* 0x000e640000001000 */
[----:B-1----:R-:W-:-:S04]  /*43b0*/  FFMA R13, R17, R12, -1 ;  /* 0xbf800000110d7423 */ /* 0x002fc8000000000c */
[----:B------:R-:W-:-:S04]  /*43c0*/  FADD.FTZ R13, -R13, -RZ ;  /* 0x800000ff0d0d7221 */ /* 0x000fc80000010100 */
[----:B------:R-:W-:-:S07]  /*43d0*/  FFMA R12, R12, R13, R12 ;  /* 0x0000000d0c0c7223 */ /* 0x000fce000000000c */
.L_x_47:
[----:B------:R-:W-:Y:S05]  /*43e0*/  BSYNC.RECONVERGENT B3 ;  /* 0x0000000000037941 */ /* 0x000fea0003800200 */
.L_x_45:
[----:B------:R-:W-:Y:S01]  /*43f0*/  FSEL R12, R12, RZ, P3 ;  /* 0x000000ff0c0c7208 */ /* 0x000fe20001800000 */
[----:B------:R-:W-:-:S06]  /*4400*/  UMOV UR4, URZ ;  /* 0x000000ff00047c82 */ /* 0x000fcc0008000000 */
.L_x_48:
[----:B------:R-:W-:Y:S01]  /*4410*/  LEA R19, R15, UR4, 0x5 ;  /* 0x000000040f137c11 */ /* 0x000fe2000f8e28ff */
[----:B------:R-:W-:Y:S01]  /*4420*/  UIADD3 UR4, UPT, UPT, UR4, 0x8, URZ ;  /* 0x0000000804047890 */ /* 0x000fe2000fffe0ff */
[----:B------:R-:W-:Y:S02]  /*4430*/  MOV R13, 0x3bbb989d ;  /* 0x3bbb989d000d7802 */ /* 0x000fe40000000f00 */
[----:B------:R-:W-:Y:S01]  /*4440*/  LEA R16, R19, R42, 0x2 ;  /* 0x0000002a13107211 */ /* 0x000fe200078e10ff */
[----:B------:R-:W-:-:S04]  /*4450*/  UISETP.NE.AND UP0, UPT, UR4, 0x20, UPT ;  /* 0x000000200400788c */ /* 0x000fc8000bf05270 */
[----:B-1----:R-:W1:Y:S02]  /*4460*/  LDS R17, [R16] ;  /* 0x0000000010117984 */ /* 0x002e640000000800 */
[----:B-1----:R-:W-:Y:S01]  /*4470*/  FADD R18, -R14, R17 ;  /* 0x000000110e127221 */ /* 0x002fe20000000100 */
[----:B------:R-:W-:-:S03]  /*4480*/  MOV R17, 0x437c0000 ;  /* 0x437c000000117802 */ /* 0x000fc60000000f00 */
[----:B------:R-:W-:-:S04]  /*4490*/  FFMA.SAT R20, R18, R13, 0.5 ;  /* 0x3f00000012147423 */ /* 0x000fc8000000200d */
[----:B------:R-:W-:-:S04]  /*44a0*/  FFMA.RM R20, R20, R17, 12582913 ;  /* 0x4b40000114147423 */ /* 0x000fc80000004011 */
[C---:B------:R-:W-:Y:S01]  /*44b0*/  FADD R21, R20.reuse, -12583039 ;  /* 0xcb40007f14157421 */ /* 0x040fe20000000000 */
[----:B------:R-:W-:-:S03]  /*44c0*/  IMAD.SHL.U32 R20, R20, 0x800000, RZ ;  /* 0x0080000014147824 */ /* 0x000fc600078e00ff */
[----:B------:R-:W-:-:S04]  /*44d0*/  FFMA R21, R18, 1.4426950216293334961, -R21 ;  /* 0x3fb8aa3b12157823 */ /* 0x000fc80000000815 */
[----:B------:R-:W-:Y:S01]  /*44e0*/  FFMA R21, R18, 1.925963033500011079e-08, R21 ;  /* 0x32a5706012157823 */ /* 0x000fe20000000015 */
[----:B------:R-:W-:-:S05]  /*44f0*/  IMAD R18, R19, -0x2, R16 ;  /* 0xfffffffe13127824 */ /* 0x000fca00078e0210 */
[----:B------:R-:W1:Y:S02]  /*4500*/  MUFU.EX2 R21, R21 ;  /* 0x0000001500157308 */ /* 0x000e640000000800 */
[----:B-1----:R-:W-:-:S04]  /*4510*/  FMUL R23, R20, R21 ;  /* 0x0000001514177220 */ /* 0x002fc80000400000 */
[----:B------:R-:W-:-:S05]  /*4520*/  FMUL R23, R12, R23 ;  /* 0x000000170c177220 */ /* 0x000fca0000400000 */
[----:B------:R-:W-:-:S05]  /*4530*/  F2FP.F16.F32.PACK_AB R23, RZ, R23 ;  /* 0x00000017ff17723e */ /* 0x000fca00000000ff */
[----:B------:R-:W-:Y:S04]  /*4540*/  STS.U16 [R18+0x1180], R23 ;  /* 0x0011801712007388 */ /* 0x000fe80000000400 */
[----:B------:R-:W1:Y:S02]  /*4550*/  LDS R19, [R16+0x4] ;  /* 0x0000040010137984 */ /* 0x000e640000000800 */
        /* <DEDUP_REMOVED lines=8> */
[----:B-1----:R-:W-:-:S04]  /*45e0*/  FMUL R21, R22, R19 ;  /* 0x0000001316157220 */ /* 0x002fc80000400000 */
[----:B------:R-:W-:-:S05]  /*45f0*/  FMUL R21, R12, R21 ;  /* 0x000000150c157220 */ /* 0x000fca0000400000 */
[----:B------:R-:W-:-:S04]  /*4600*/  F2FP.F16.F32.PACK_AB R21, RZ, R21 ;  /* 0x00000015ff15723e */ /* 0x000fc800000000ff */
[----:B------:R-:W-:-:S05]  /*4610*/  PRMT R23, R21, 0x7610, R23 ;  /* 0x0000761015177816 */ /* 0x000fca0000000017 */
        /* <DEDUP_REMOVED lines=82> */
[----:B------:R-:W-:-:S05]  /*4b40*/  F2FP.F16.F32.PACK_AB R17, RZ, R17 ;  /* 0x00000011ff11723e */ /* 0x000fca00000000ff */
[----:B------:R1:W-:Y:S01]  /*4b50*/  STS.U16 [R18+0x118e], R17 ;  /* 0x00118e1112007388 */ /* 0x0003e20000000400 */
[----:B------:R-:W-:Y:S05]  /*4b60*/  BRA.U UP0, `(.L_x_48) ;  /* 0xfffffff900287547 */ /* 0x000fea000b83ffff */
.L_x_44:
[----:B------:R-:W-:Y:S05]  /*4b70*/  BSYNC.RECONVERGENT B2 ;  /* 0x0000000000027941 */ /* 0x000fea0003800200 */
.L_x_42:
[----:B------:R-:W-:-:S05]  /*4b80*/  IMAD.IADD R15, R28, 0x1, R15 ;  /* 0x000000011c0f7824 */ /* 0x000fca00078e020f */
[----:B------:R-:W-:-:S13]  /*4b90*/  ISETP.GE.U32.AND P0, PT, R15, 0x20, PT ;  /* 0x000000200f00780c */ /* 0x000fda0003f06070 */
[----:B------:R-:W-:Y:S05]  /*4ba0*/  @!P0 BRA `(.L_x_49) ;  /* 0xfffffff4008c8947 */ /* 0x000fea000383ffff */
.L_x_41:
[----:B------:R-:W-:Y:S05]  /*4bb0*/  BSYNC.RECONVERGENT B1 ;  /* 0x0000000000017941 */ /* 0x000fea0003800200 */
.L_x_40:
[----:B------:R-:W-:Y:S01]  /*4bc0*/  BAR.SYNC.DEFER_BLOCKING 0x0 ;  /* 0x0000000000007b1d */ /* 0x000fe20000010000 */
[----:B------:R-:W-:-:S05]  /*4bd0*/  ISETP.GE.AND P0, PT, R43, R45, PT ;  /* 0x0000002d2b00720c */ /* 0x000fca0003f06270 */
[----:B------:R-:W-:Y:S08]  /*4be0*/  BSSY.RECONVERGENT B1, `(.L_x_50) ;  /* 0x0000008000017945 */ /* 0x000ff00003800200 */
[----:B------:R-:W-:Y:S05]  /*4bf0*/  @P0 BRA `(.L_x_51) ;  /* 0x0000000000180947 */ /* 0x000fea0003800000 */
[----:B----4-:R-:W-:-:S07]  /*4c00*/  MOV R13, R43 ;  /* 0x0000002b000d7202 */ /* 0x010fce0000000f00 */
.L_x_52:
[----:B--2---:R-:W-:Y:S02]  /*4c10*/  LEA R12, R13, R40, 0x2 ;  /* 0x000000280d0c7211 */ /* 0x004fe400078e10ff */
[----:B------:R-:W-:-:S03]  /*4c20*/  IADD3 R13, PT, PT, R28, R13, RZ ;  /* 0x0000000d1c0d7210 */ /* 0x000fc60007ffe0ff */
[----:B------:R2:W-:Y:S01]  /*4c30*/  STS [R12+0x1980], RZ ;  /* 0x001980ff0c007388 */ /* 0x0005e20000000800 */
[----:B------:R-:W-:-:S13]  /*4c40*/  ISETP.GE.AND P0, PT, R13, R45, PT ;  /* 0x0000002d0d00720c */ /* 0x000fda0003f06270 */
[----:B--2---:R-:W-:Y:S05]  /*4c50*/  @!P0 BRA `(.L_x_52) ;  /* 0xfffffffc00ec8947 */ /* 0x004fea000383ffff */
.L_x_51:
[----:B------:R-:W-:Y:S05]  /*4c60*/  BSYNC.RECONVERGENT B1 ;  /* 0x0000000000017941 */ /* 0x000fea0003800200 */
.L_x_50:
[----:B------:R-:W1:Y:S02]  /*4c70*/  LDCU UR4, c[0x0][0x3a8] ;  /* 0x00007500ff0477ac */ /* 0x000e640008000800 */
[----:B-1----:R-:W-:Y:S01]  /*4c80*/  UISETP.GE.AND UP0, UPT, UR4, 0x10, UPT ;  /* 0x000000100400788c */ /* 0x002fe2000bf06270 */
[----:B------:R-:W-:Y:S08]  /*4c90*/  BAR.SYNC.DEFER_BLOCKING 0x0 ;  /* 0x0000000000007b1d */ /* 0x000ff00000010000 */
[----:B------:R-:W-:Y:S05]  /*4ca0*/  BRA.U !UP0, `(.L_x_53) ;  /* 0x0000000508207547 */ /* 0x000fea000b800000 */
[----:B------:R-:W1:Y:S01]  /*4cb0*/  LDCU UR6, c[0x0][0x3a8] ;  /* 0x00007500ff0677ac */ /* 0x000e620008000800 */
[----:B------:R-:W-:-:S05]  /*4cc0*/  UMOV UR4, URZ ;  /* 0x000000ff00047c82 */ /* 0x000fca0008000000 */
.L_x_55:
[----:B------:R-:W-:-:S13]  /*4cd0*/  ISETP.GT.U32.AND P0, PT, R43, 0x7f, PT ;  /* 0x0000007f2b00780c */ /* 0x000fda0003f04070 */
[----:B------:R-:W-:Y:S05]  /*4ce0*/  @P0 BRA `(.L_x_54) ;  /* 0x0000000000f40947 */ /* 0x000fea0003800000 */
[----:B------:R-:W1:Y:S01]  /*4cf0*/  LDC R38, c[0x0][0x3a8] ;  /* 0x0000ea00ff267b82 */ /* 0x000e620000000800 */
[----:B------:R-:W-:-:S04]  /*4d00*/  LEA R37, R5, UR4, 0x4 ;  /* 0x0000000405257c11 */ /* 0x000fc8000f8e20ff */
[----:B-1----:R-:W-:-:S13]  /*4d10*/  ISETP.GE.AND P0, PT, R37, R38, PT ;  /* 0x000000262500720c */ /* 0x002fda0003f06270 */
[----:B------:R-:W-:Y:S05]  /*4d20*/  @P0 BRA `(.L_x_54) ;  /* 0x0000000000e40947 */ /* 0x000fea0003800000 */
[----:B------:R-:W1:Y:S01]  /*4d30*/  S2R R20, SR_LANEID ;  /* 0x0000000000147919 */ /* 0x000e620000000000 */
[----:B------:R-:W-:Y:S01]  /*4d40*/  SHF.R.U32.HI R36, RZ, 0x1, R38 ;  /* 0x00000001ff247819 */ /* 0x000fe20000011626 */
[----:B------:R-:W-:Y:S02]  /*4d50*/  IMAD.MOV.U32 R35, RZ, RZ, RZ ;  /* 0x000000ffff237224 */ /* 0x000fe400078e00ff */
[----:B--2-45:R-:W-:Y:S01]  /*4d60*/  IMAD.WIDE.U32 R12, R37, 0x2, R52 ;  /* 0x00000002250c7825 */ /* 0x034fe200078e0034 */
[----:B-1----:R-:W-:Y:S02]  /*4d70*/  LOP3.LUT R34, R20, 0x3, RZ, 0xc0, !PT ;  /* 0x0000000314227812 */ /* 0x002fe400078ec0ff */
[----:B---3--:R-:W-:-:S05]  /*4d80*/  SHF.R.U32.HI R15, RZ, 0x2, R20 ;  /* 0x00000002ff0f7819 */ /* 0x008fca0000011614 */
[----:B------:R-:W-:-:S03]  /*4d90*/  IMAD.WIDE.U32 R34, R15, R36, R34 ;  /* 0x000000240f227225 */ /* 0x000fc600078e0022 */
[C---:B------:R-:W-:Y:S02]  /*4da0*/  LEA R18, P0, R34.reuse, R12, 0x2 ;  /* 0x0000000c22127211 */ /* 0x040fe400078010ff */
[----:B------:R-:W-:Y:S02]  /*4db0*/  IADD3 R12, PT, PT, R5, R38, RZ ;  /* 0x00000026050c7210 */ /* 0x000fe40007ffe0ff */
[----:B------:R-:W-:Y:S02]  /*4dc0*/  LEA.HI.X R19, R34, R13, R35, 0x2, P0 ;  /* 0x0000000d22137211 */ /* 0x000fe400000f1423 */
[----:B------:R-:W-:Y:S01]  /*4dd0*/  LEA R13, R12, UR4, 0x4 ;  /* 0x000000040c0d7c11 */ /* 0x000fe2000f8e20ff */
[----:B------:R-:W-:Y:S02]  /*4de0*/  IMAD.WIDE.U32 R14, R38, 0x10, R18 ;  /* 0x00000010260e7825 */ /* 0x000fe400078e0012 */
[----:B------:R-:W2:Y:S02]  /*4df0*/  LD.E R46, desc[UR10][R18.64] ;  /* 0x0000000a122e7980 */ /* 0x000ea4000c101900 */
[----:B------:R-:W-:-:S02]  /*4e00*/  IMAD.WIDE.U32 R12, R13, 0x2, R52 ;  /* 0x000000020d0c7825 */ /* 0x000fc400078e0034 */
[----:B------:R-:W3:Y:S04]  /*4e10*/  LD.E R39, desc[UR10][R14.64] ;  /* 0x0000000a0e277980 */ /* 0x000ee8000c101900 */
[----:B------:R-:W4:Y:S04]  /*4e20*/  LD.E R32, desc[UR10][R18.64+0x10] ;  /* 0x0000100a12207980 */ /* 0x000f28000c101900 */
[----:B------:R1:W4:Y:S01]  /*4e30*/  LD.E R33, desc[UR10][R14.64+0x10] ;  /* 0x0000100a0e217980 */ /* 0x000322000c101900 */
[----:B------:R-:W-:-:S04]  /*4e40*/  LEA R16, P0, R34, R12, 0x2 ;  /* 0x0000000c22107211 */ /* 0x000fc800078010ff */
[----:B------:R-:W-:-:S03]  /*4e50*/  LEA.HI.X R17, R34, R13, R35, 0x2, P0 ;  /* 0x0000000d22117211 */ /* 0x000fc600000f1423 */
[----:B------:R-:W-:Y:S02]  /*4e60*/  IMAD.WIDE.U32 R12, R38, 0x10, R16 ;  /* 0x00000010260c7825 */ /* 0x000fe400078e0010 */
[----:B------:R-:W4:Y:S04]  /*4e70*/  LD.E R26, desc[UR10][R16.64] ;  /* 0x0000000a101a7980 */ /* 0x000f28000c101900 */
[----:B------:R-:W4:Y:S04]  /*4e80*/  LD.E R27, desc[UR10][R12.64] ;  /* 0x0000000a0c1b7980 */ /* 0x000f28000c101900 */
[----:B------:R-:W4:Y:S04]  /*4e90*/  LD.E R24, desc[UR10][R16.64+0x10] ;  /* 0x0000100a10187980 */ /* 0x000f28000c101900 */
[----:B------:R1:W4:Y:S01]  /*4ea0*/  LD.E R25, desc[UR10][R12.64+0x10] ;  /* 0x0000100a0c197980 */ /* 0x000322000c101900 */
[----:B------:R-:W-:Y:S01]  /*4eb0*/  SHF.R.U32.HI R21, RZ, 0x3, R20 ;  /* 0x00000003ff157819 */ /* 0x000fe20000011614 */
[----:B------:R-:W-:Y:S05]  /*4ec0*/  WARPSYNC.ALL ;  /* 0x0000000000007948 */ /* 0x000fea0003800000 */
[----:B------:R-:W-:Y:S01]  /*4ed0*/  LOP3.LUT R22, R20, 0x7, RZ, 0xc0, !PT ;  /* 0x0000000714167812 */ /* 0x000fe200078ec0ff */
[----:B------:R-:W-:Y:S01]  /*4ee0*/  IMAD R37, R4, R38, R37 ;  /* 0x0000002604257224 */ /* 0x000fe200078e0225 */
[----:B------:R-:W-:-:S02]  /*4ef0*/  SHF.L.U32 R21, R21, 0x3, RZ ;  /* 0x0000000315157819 */ /* 0x000fc400000006ff */
[----:B------:R-:W-:Y:S02]  /*4f00*/  SHF.R.U32.HI R20, RZ, 0x4, R20 ;  /* 0x00000004ff147819 */ /* 0x000fe40000011614 */
[----:B-1----:R-:W-:Y:S02]  /*4f10*/  LOP3.LUT R15, R21, 0x8, R22, 0xe2, !PT ;  /* 0x00000008150f7812 */ /* 0x002fe400078ee216 */
[----:B------:R-:W-:Y:S02]  /*4f20*/  SHF.L.U32 R14, R20, 0x3, RZ ;  /* 0x00000003140e7819 */ /* 0x000fe400000006ff */
[----:B------:R-:W-:-:S03]  /*4f30*/  LEA R37, R37, R40, 0x2 ;  /* 0x0000002825257211 */ /* 0x000fc600078e10ff */
[----:B------:R-:W-:Y:S02]  /*4f40*/  IMAD R14, R15, 0x20, R14 ;  /* 0x000000200f0e7824 */ /* 0x000fe400078e020e */
[----:B------:R-:W-:-:S03]  /*4f50*/  VIADD R37, R37, 0x1980 ;  /* 0x0000198025257836 */ /* 0x000fc60000000000 */
[C---:B------:R-:W-:Y:S02]  /*4f60*/  LEA R20, R14.reuse, R10, 0x1 ;  /* 0x0000000a0e147211 */ /* 0x040fe400078e08ff */
[----:B------:R-:W-:Y:S02]  /*4f70*/  LEA R14, R14, R11, 0x1 ;  /* 0x0000000b0e0e7211 */ /* 0x000fe400078e08ff */
[----:B------:R-:W-:Y:S02]  /*4f80*/  LEA R37, R34, R37, 0x3 ;  /* 0x0000002522257211 */ /* 0x000fe400078e18ff */
[----:B------:R-:W-:Y:S02]  /*4f90*/  LDSM.16.M88.4 R20, [R20] ;  /* 0x000000001414783b */ /* 0x000fe40000000200 */
[----:B------:R-:W-:Y:S02]  /*4fa0*/  LEA R36, R36, R37, 0x6 ;  /* 0x0000002524247211 */ /* 0x000fe400078e30ff */
[----:B------:R-:W-:Y:S04]  /*4fb0*/  LDSM.16.M88.4 R12, [R14] ;  /* 0x000000000e0c783b */ /* 0x000fe80000000200 */
[----:B--2---:R-:W-:Y:S04]  /*4fc0*/  MOVM.16.MT88 R16, R46 ;  /* 0x000000002e10723a */ /* 0x004fe80000000000 */
[----:B---3--:R-:W1:Y:S04]  /*4fd0*/  MOVM.16.MT88 R17, R39 ;  /* 0x000000002711723a */ /* 0x008e680000000000 */
[----:B----4-:R-:W-:Y:S04]  /*4fe0*/  MOVM.16.MT88 R32, R32 ;  /* 0x000000002020723a */ /* 0x010fe80000000000 */
[----:B------:R-:W2:Y:S04]  /*4ff0*/  MOVM.16.MT88 R33, R33 ;  /* 0x000000002121723a */ /* 0x000ea80000000000 */
[----:B------:R-:W-:Y:S04]  /*5000*/  MOVM.16.MT88 R26, R26 ;  /* 0x000000001a1a723a */ /* 0x000fe80000000000 */
[----:B------:R-:W3:Y:S01]  /*5010*/  MOVM.16.MT88 R27, R27 ;  /* 0x000000001b1b723a */ /* 0x000ee20000000000 */
[C---:B-1----:R-:W-:Y:S03]  /*5020*/  HMMA.16816.F32 R16, R20.reuse, R16, RZ ;  /* 0x000000101410723c */ /* 0x042fe600000018ff */
[----:B------:R-:W-:Y:S04]  /*5030*/  MOVM.16.MT88 R24, R24 ;  /* 0x000000001818723a */ /* 0x000fe80000000000 */
[----:B------:R-:W1:Y:S01]  /*5040*/  MOVM.16.MT88 R25, R25 ;  /* 0x000000001919723a */ /* 0x000e620000000000 */
[----:B--2---:R-:W-:-:S12]  /*5050*/  HMMA.16816.F32 R20, R20, R32, RZ ;  /* 0x000000201414723c */ /* 0x004fd800000018ff */
[C---:B---3--:R-:W-:Y:S08]  /*5060*/  HMMA.16816.F32 R16, R12.reuse, R26, R16 ;  /* 0x0000001a0c10723c */ /* 0x048ff00000001810 */
[----:B-1----:R-:W-:Y:S11]  /*5070*/  HMMA.16816.F32 R20, R12, R24, R20 ;  /* 0x000000180c14723c */ /* 0x002ff60000001814 */
[----:B------:R1:W-:Y:S04]  /*5080*/  STS.64 [R37], R16 ;  /* 0x0000001025007388 */ /* 0x0003e80000000a00 */
[----:B------:R1:W-:Y:S04]  /*5090*/  STS.64 [R36], R18 ;  /* 0x0000001224007388 */ /* 0x0003e80000000a00 */
[----:B------:R1:W-:Y:S04]  /*50a0*/  STS.64 [R37+0x20], R20 ;  /* 0x0000201425007388 */ /* 0x0003e80000000a00 */
[----:B------:R1:W-:Y:S02]  /*50b0*/  STS.64 [R36+0x20], R22 ;  /* 0x0000201624007388 */ /* 0x0003e40000000a00 */
.L_x_54:
[----:B------:R-:W-:Y:S05]  /*50c0*/  WARPSYNC.ALL ;  /* 0x0000000000007948 */ /* 0x000fea0003800000 */
[----:B------:R-:W-:Y:S01]  /*50d0*/  UIADD3 UR4, UPT, UPT, UR4, 0x20, URZ ;  /* 0x0000002004047890 */ /* 0x000fe2000fffe0ff */
[----:B------:R-:W-:Y:S03]  /*50e0*/  BAR.SYNC.DEFER_BLOCKING 0x0 ;  /* 0x0000000000007b1d */ /* 0x000fe60000010000 */
[----:B-1----:R-:W-:-:S04]  /*50f0*/  UIADD3 UR5, UPT, UPT, -UR4, UR6, URZ ;  /* 0x0000000604057290 */ /* 0x002fc8000fffe1ff */
[----:B------:R-:W-:-:S04]  /*5100*/  UISETP.GE.AND UP0, UPT, UR5, 0x10, UPT ;  /* 0x000000100500788c */ /* 0x000fc8000bf06270 */
[----:B------:R-:W-:-:S09]  /*5110*/  UISETP.GE.OR UP0, UPT, UR4, UR6, !UP0 ;  /* 0x000000060400728c */ /* 0x000fd2000c706670 */
[----:B------:R-:W-:Y:S05]  /*5120*/  BRA.U !UP0, `(.L_x_55) ;  /* 0xfffffff908e87547 */ /* 0x000fea000b83ffff */
.L_x_53:
[----:B------:R-:W-:Y:S01]  /*5130*/  ISETP.GE.AND P0, PT, R43, R45, PT ;  /* 0x0000002d2b00720c */ /* 0x000fe20003f06270 */
[----:B------:R-:W-:-:S12]  /*5140*/  BSSY.RECONVERGENT B1, `(.L_x_56) ;  /* 0x000000c000017945 */ /* 0x000fd80003800200 */
[----:B------:R-:W-:Y:S05]  /*5150*/  @P0 BRA `(.L_x_57) ;  /* 0x0000000000280947 */ /* 0x000fea0003800000 */
[----:B----4-:R-:W-:-:S07]  /*5160*/  MOV R13, R43 ;  /* 0x0000002b000d7202 */ /* 0x010fce0000000f00 */
.L_x_58:
[C---:B--2---:R-:W-:Y:S01]  /*5170*/  IMAD R12, R13.reuse, 0x4, R40 ;  /* 0x000000040d0c7824 */ /* 0x044fe200078e0228 */
[----:B-1-3--:R-:W-:Y:S02]  /*5180*/  LEA R14, R13, R42, 0x2 ;  /* 0x0000002a0d0e7211 */ /* 0x00afe400078e10ff */
[----:B------:R-:W-:-:S03]  /*5190*/  IADD3 R13, PT, PT, R28, R13, RZ ;  /* 0x0000000d1c0d7210 */ /* 0x000fc60007ffe0ff */
[----:B------:R-:W-:Y:S01]  /*51a0*/  LDS R12, [R12+0x1980] ;  /* 0x001980000c0c7984 */ /* 0x000fe20000000800 */
[----:B------:R-:W-:-:S03]  /*51b0*/  ISETP.GE.AND P0, PT, R13, R45, PT ;  /* 0x0000002d0d00720c */ /* 0x000fc60003f06270 */
[----:B------:R-:W1:Y:S02]  /*51c0*/  LDS R15, [R14+0x1980] ;  /* 0x001980000e0f7984 */ /* 0x000e640000000800 */
[----:B-1----:R-:W-:-:S05]  /*51d0*/  FADD R15, R12, R15 ;  /* 0x0000000f0c0f7221 */ /* 0x002fca0000000000 */
[----:B------:R1:W-:Y:S03]  /*51e0*/  STS [R14+0x1980], R15 ;  /* 0x0019800f0e007388 */ /* 0x0003e60000000800 */
[----:B------:R-:W-:Y:S05]  /*51f0*/  @!P0 BRA `(.L_x_58) ;  /* 0xfffffffc00dc8947 */ /* 0x000fea000383ffff */
.L_x_57:
[----:B------:R-:W-:Y:S05]  /*5200*/  BSYNC.RECONVERGENT B1 ;  /* 0x0000000000017941 */ /* 0x000fea0003800200 */
.L_x_56:
[----:B------:R-:W-:Y:S06]  /*5210*/  BAR.SYNC.DEFER_BLOCKING 0x0 ;  /* 0x0000000000007b1d */ /* 0x000fec0000010000 */
.L_x_21:
[----:B------:R-:W-:Y:S01]  /*5220*/  BAR.SYNC.DEFER_BLOCKING 0x0 ;  /* 0x0000000000007b1d */ /* 0x000fe20000010000 */
[C---:B------:R-:W-:Y:S02]  /*5230*/  ISETP.NE.AND P0, PT, R29.reuse, R7, PT ;  /* 0x000000071d00720c */ /* 0x040fe40003f05270 */
[----:B------:R-:W-:-:S11]  /*5240*/  IADD3 R29, PT, PT, R29, 0x1, RZ ;  /* 0x000000011d1d7810 */ /* 0x000fd60007ffe0ff */
[----:B------:R-:W-:Y:S05]  /*5250*/  @P0 BRA `(.L_x_59) ;  /* 0xffffffb800cc0947 */ /* 0x000fea000383ffff */
.L_x_13:
[----:B----4-:R-:W-:Y:S05]  /*5260*/  BSYNC B0 ;  /* 0x0000000000007941 */ /* 0x010fea0003800000 */
.L_x_12:
[----:B------:R-:W-:-:S13]  /*5270*/  ISETP.GE.AND P0, PT, R43, R45, PT ;  /* 0x0000002d2b00720c */ /* 0x000fda0003f06270 */
[----:B------:R-:W-:Y:S05]  /*5280*/  @P0 EXIT ;  /* 0x000000000000094d */ /* 0x000fea0003800000 */
[----:B-123--:R-:W1:Y:S08]  /*5290*/  LDC R0, c[0x0][0x3a8] ;  /* 0x0000ea00ff007b82 */ /* 0x00ee700000000800 */
[----:B------:R-:W2:Y:S08]  /*52a0*/  LDC R8, c[0x0][0x360] ;  /* 0x0000d800ff087b82 */ /* 0x000eb00000000800 */
[----:B------:R-:W3:Y:S01]  /*52b0*/  LDC R10, c[0x0][0x3a8] ;  /* 0x0000ea00ff0a7b82 */ /* 0x000ee20000000800 */
[----:B-1----:R-:W-:-:S07]  /*52c0*/  IABS R11, R0 ;  /* 0x00000000000b7213 */ /* 0x002fce0000000000 */
[----:B------:R-:W1:Y:S01]  /*52d0*/  LDC.64 R2, c[0x0][0x398] ;  /* 0x0000e600ff027b82 */ /* 0x000e620000000a00 */
[----:B------:R-:W4:Y:S08]  /*52e0*/  I2F.RP R0, R11 ;  /* 0x0000000b00007306 */ /* 0x000f300000209400 */
[----:B----4-:R-:W4:Y:S02]  /*52f0*/  MUFU.RCP R0, R0 ;  /* 0x0000000000007308 */ /* 0x010f240000001000 */
[----:B----4-:R-:W-:-:S06]  /*5300*/  VIADD R4, R0, 0xffffffe ;  /* 0x0ffffffe00047836 */ /* 0x010fcc0000000000 */
[----:B------:R4:W2:Y:S02]  /*5310*/  F2I.FTZ.U32.TRUNC.NTZ R5, R4 ;  /* 0x0000000400057305 */ /* 0x0008a4000021f000 */
[----:B----4-:R-:W-:Y:S02]  /*5320*/  MOV R4, RZ ;  /* 0x000000ff00047202 */ /* 0x010fe40000000f00 */
[----:B--2---:R-:W-:-:S05]  /*5330*/  IADD3 R6, PT, PT, RZ, -R5, RZ ;  /* 0x80000005ff067210 */ /* 0x004fca0007ffe0ff */
[----:B------:R-:W-:-:S04]  /*5340*/  IMAD R7, R6, R11, RZ ;  /* 0x0000000b06077224 */ /* 0x000fc800078e02ff */
[----:B-1-3--:R-:W-:-:S07]  /*5350*/  IMAD.HI.U32 R13, R5, R7, R4 ;  /* 0x00000007050d7227 */ /* 0x00afce00078e0004 */
.L_x_62:
[----:B-1----:R-:W-:Y:S01]  /*5360*/  IABS R4, R43 ;  /* 0x0000002b00047213 */ /* 0x002fe20000000000 */
[----:B------:R-:W-:Y:S01]  /*5370*/  BSSY.RECONVERGENT B0, `(.L_x_60) ;  /* 0x0000028000007945 */ /* 0x000fe20003800200 */
[----:B------:R-:W-:Y:S02]  /*5380*/  IABS R15, R10 ;  /* 0x0000000a000f7213 */ /* 0x000fe40000000000 */
[----:B------:R-:W-:Y:S01]  /*5390*/  ISETP.NE.AND P3, PT, R10, RZ, PT ;  /* 0x000000ff0a00720c */ /* 0x000fe20003f65270 */
[----:B------:R-:W-:Y:S01]  /*53a0*/  IMAD.HI.U32 R0, R13, R4, RZ ;  /* 0x000000040d007227 */ /* 0x000fe200078e00ff */
[----:B------:R-:W-:-:S04]  /*53b0*/  LOP3.LUT R9, RZ, R10, RZ, 0x33, !PT ;  /* 0x0000000aff097212 */ /* 0x000fc800078e33ff */
[----:B------:R-:W-:-:S05]  /*53c0*/  IADD3 R5, PT, PT, -R0, RZ, RZ ;  /* 0x000000ff00057210 */ /* 0x000fca0007ffe1ff */
[----:B------:R-:W-:Y:S01]  /*53d0*/  IMAD R4, R15, R5, R4 ;  /* 0x000000050f047224 */ /* 0x000fe200078e0204 */
[----:B------:R-:W-:-:S04]  /*53e0*/  LOP3.LUT R5, R43, R10, RZ, 0x3c, !PT ;  /* 0x0000000a2b057212 */ /* 0x000fc800078e3cff */
[----:B------:R-:W-:Y:S02]  /*53f0*/  ISETP.GT.U32.AND P1, PT, R11, R4, PT ;  /* 0x000000040b00720c */ /* 0x000fe40003f24070 */
[----:B------:R-:W-:-:S11]  /*5400*/  ISETP.GE.AND P2, PT, R5, RZ, PT ;  /* 0x000000ff0500720c */ /* 0x000fd60003f46270 */
[----:B------:R-:W-:Y:S01]  /*5410*/  @!P1 IMAD.IADD R4, R4, 0x1, -R15 ;  /* 0x0000000104049824 */ /* 0x000fe200078e0a0f */
[----:B------:R-:W-:-:S04]  /*5420*/  @!P1 IADD3 R0, PT, PT, R0, 0x1, RZ ;  /* 0x0000000100009810 */ /* 0x000fc80007ffe0ff */
[----:B------:R-:W-:-:S13]  /*5430*/  ISETP.GE.U32.AND P0, PT, R4, R11, PT ;  /* 0x0000000b0400720c */ /* 0x000fda0003f06070 */
[----:B------:R-:W-:-:S04]  /*5440*/  @P0 IADD3 R0, PT, PT, R0, 0x1, RZ ;  /* 0x0000000100000810 */ /* 0x000fc80007ffe0ff */
[----:B------:R-:W-:-:S04]  /*5450*/  @!P2 IADD3 R0, PT, PT, -R0, RZ, RZ ;  /* 0x000000ff0000a210 */ /* 0x000fc80007ffe1ff */
[----:B------:R-:W-:-:S05]  /*5460*/  SEL R7, R9, R0, !P3 ;  /* 0x0000000009077207 */ /* 0x000fca0005800000 */
[----:B------:R-:W-:-:S05]  /*5470*/  IMAD.IADD R0, R44, 0x1, R7 ;  /* 0x000000012c007824 */ /* 0x000fca00078e0207 */
[----:B------:R-:W-:-:S13]  /*5480*/  ISETP.GE.AND P0, PT, R0, UR12, PT ;  /* 0x0000000c00007c0c */ /* 0x000fda000bf06270 */
[----:B------:R-:W-:Y:S05]  /*5490*/  @P0 BRA `(.L_x_61) ;  /* 0x0000000000540947 */ /* 0x000fea0003800000 */
[----:B------:R-:W-:Y:S01]  /*54a0*/  ISETP.GE.AND P1, PT, R43, RZ, PT ;  /* 0x000000ff2b00720c */ /* 0x000fe20003f26270 */
[----:B------:R-:W1:Y:S01]  /*54b0*/  I2F.RP R12, R15 ;  /* 0x0000000f000c7306 */ /* 0x000e620000209400 */
[-C--:B------:R-:W-:Y:S02]  /*54c0*/  MOV R11, R15.reuse ;  /* 0x0000000f000b7202 */ /* 0x080fe40000000f00 */
[----:B------:R-:W-:Y:S02]  /*54d0*/  IADD3 R5, PT, PT, R4, -R15, RZ ;  /* 0x8000000f04057210 */ /* 0x000fe40007ffe0ff */
[----:B------:R-:W-:-:S04]  /*54e0*/  ISETP.GT.U32.AND P0, PT, R11, R4, PT ;  /* 0x000000040b00720c */ /* 0x000fc80003f04070 */
[----:B------:R-:W-:-:S04]  /*54f0*/  SEL R4, R5, R4, !P0 ;  /* 0x0000000405047207 */ /* 0x000fc80004000000 */
[----:B------:R-:W-:Y:S01]  /*5500*/  @!P1 IADD3 R4, PT, PT, -R4, RZ, RZ ;  /* 0x000000ff04049210 */ /* 0x000fe20007ffe1ff */
[----:B-1----:R-:W1:Y:S03]  /*5510*/  MUFU.RCP R12, R12 ;  /* 0x0000000c000c7308 */ /* 0x002e660000001000 */
[----:B------:R-:W-:-:S05]  /*5520*/  SEL R4, R9, R4, !P3 ;  /* 0x0000000409047207 */ /* 0x000fca0005800000 */
[----:B------:R-:W-:-:S04]  /*5530*/  IMAD R4, R7, R10, R4 ;  /* 0x0000000a07047224 */ /* 0x000fc800078e0204 */
[----:B------:R-:W-:Y:S01]  /*5540*/  IMAD R0, R4, 0x4, R42 ;  /* 0x0000000404007824 */ /* 0x000fe200078e022a */
[----:B------:R-:W-:-:S04]  /*5550*/  IADD3 R5, PT, PT, R41, R4, RZ ;  /* 0x0000000429057210 */ /* 0x000fc80007ffe0ff */
[----:B------:R-:W2:Y:S01]  /*5560*/  LDS R9, [R0+0x1980] ;  /* 0x0019800000097984 */ /* 0x000ea20000000800 */
[----:B-1----:R-:W-:Y:S01]  /*5570*/  IADD3 R6, PT, PT, R12, 0xffffffe, RZ ;  /* 0x0ffffffe0c067810 */ /* 0x002fe20007ffe0ff */
[----:B------:R-:W-:-:S03]  /*5580*/  IMAD.WIDE R4, R5, 0x4, R2 ;  /* 0x0000000405047825 */ /* 0x000fc600078e0202 */
[----:B------:R1:W3:Y:S02]  /*5590*/  F2I.FTZ.U32.TRUNC.NTZ R7, R6 ;  /* 0x0000000600077305 */ /* 0x0002e4000021f000 */
[----:B-1----:R-:W-:Y:S01]  /*55a0*/  IMAD.MOV.U32 R6, RZ, RZ, RZ ;  /* 0x000000ffff067224 */ /* 0x002fe200078e00ff */
[----:B---3--:R-:W-:-:S05]  /*55b0*/  IADD3 R14, PT, PT, RZ, -R7, RZ ;  /* 0x80000007ff0e7210 */ /* 0x008fca0007ffe0ff */
[----:B------:R-:W-:-:S04]  /*55c0*/  IMAD R13, R14, R15, RZ ;  /* 0x0000000f0e0d7224 */ /* 0x000fc800078e02ff */
[----:B------:R-:W-:Y:S01]  /*55d0*/  IMAD.HI.U32 R13, R7, R13, R6 ;  /* 0x0000000d070d7227 */ /* 0x000fe200078e0006 */
[----:B--2---:R1:W-:Y:S06]  /*55e0*/  STG.E desc[UR10][R4.64], R9 ;  /* 0x0000000904007986 */ /* 0x0043ec000c10190a */
.L_x_61:
[----:B------:R-:W-:Y:S05]  /*55f0*/  BSYNC.RECONVERGENT B0 ;  /* 0x0000000000007941 */ /* 0x000fea0003800200 */
.L_x_60:
[----:B------:R-:W-:-:S04]  /*5600*/  IADD3 R43, PT, PT, R8, R43, RZ ;  /* 0x0000002b082b7210 */ /* 0x000fc80007ffe0ff */
[----:B------:R-:W-:-:S13]  /*5610*/  ISETP.GE.AND P0, PT, R43, R45, PT ;  /* 0x0000002d2b00720c */ /* 0x000fda0003f06270 */
[----:B------:R-:W-:Y:S05]  /*5620*/  @!P0 BRA `(.L_x_62) ;  /* 0xfffffffc004c8947 */ /* 0x000fea000383ffff */
[----:B------:R-:W-:Y:S05]  /*5630*/  EXIT ;  /* 0x000000000000794d */ /* 0x000fea0003800000 */
        .weak           $__internal_0_$__cuda_sm20_rcp_rn_f32_slowpath
        .type           $__internal_0_$__cuda_sm20_rcp_rn_f32_slowpath,@function
        .size           $__internal_0_$__cuda_sm20_rcp_rn_f32_slowpath,($__internal_1_$__cuda_sm3x_div_rn_noftz_f32_slowpath - $__internal_0_$__cuda_sm20_rcp_rn_f32_slowpath)
$__internal_0_$__cuda_sm20_rcp_rn_f32_slowpath:
[----:B------:R-:W-:Y:S01]  /*5640*/  SHF.L.U32 R12, R17, 0x1, RZ ;  /* 0x00000001110c7819 */ /* 0x000fe200000006ff */
[----:B------:R-:W-:Y:S03]  /*5650*/  BSSY.RECONVERGENT B4, `(.L_x_63) ;  /* 0x0000031000047945 */ /* 0x000fe60003800200 */
[----:B------:R-:W-:Y:S02]  /*5660*/  SHF.R.U32.HI R21, RZ, 0x18, R12 ;  /* 0x00000018ff157819 */ /* 0x000fe4000001160c */
[----:B------:R-:W-:Y:S02]  /*5670*/  MOV R12, R17 ;  /* 0x00000011000c7202 */ /* 0x000fe40000000f00 */
[----:B------:R-:W-:-:S13]  /*5680*/  ISETP.NE.U32.AND P0, PT, R21, RZ, PT ;  /* 0x000000ff1500720c */ /* 0x000fda0003f05070 */
[----:B------:R-:W-:Y:S05]  /*5690*/  @P0 BRA `(.L_x_64) ;  /* 0x0000000000280947 */ /* 0x000fea0003800000 */
[----:B------:R-:W-:-:S05]  /*56a0*/  IMAD.SHL.U32 R13, R12, 0x2, RZ ;  /* 0x000000020c0d7824 */ /* 0x000fca00078e00ff */
[----:B------:R-:W-:-:S13]  /*56b0*/  ISETP.NE.AND P0, PT, R13, RZ, PT ;  /* 0x000000ff0d00720c */ /* 0x000fda0003f05270 */
[----:B------:R-:W-:Y:S01]  /*56c0*/  @P0 FFMA R17, R12, 1.84467440737095516160e+19, RZ ;  /* 0x5f8000000c110823 */ /* 0x000fe200000000ff */
[----:B------:R-:W-:Y:S08]  /*56d0*/  @!P0 MUFU.RCP R16, R12 ;  /* 0x0000000c00108308 */ /* 0x000ff00000001000 */
[----:B------:R-:W1:Y:S02]  /*56e0*/  @P0 MUFU.RCP R18, R17 ;  /* 0x0000001100120308 */ /* 0x000e640000001000 */
[----:B-1----:R-:W-:-:S04]  /*56f0*/  @P0 FFMA R13, R17, R18, -1 ;  /* 0xbf800000110d0423 */ /* 0x002fc80000000012 */
[----:B------:R-:W-:-:S04]  /*5700*/  @P0 FADD.FTZ R13, -R13, -RZ ;  /* 0x800000ff0d0d0221 */ /* 0x000fc80000010100 */
[----:B------:R-:W-:-:S04]  /*5710*/  @P0 FFMA R13, R18, R13, R18 ;  /* 0x0000000d120d0223 */ /* 0x000fc80000000012 */
[----:B------:R-:W-:Y:S01]  /*5720*/  @P0 FFMA R16, R13, 1.84467440737095516160e+19, RZ ;  /* 0x5f8000000d100823 */ /* 0x000fe200000000ff */
[----:B------:R-:W-:Y:S06]  /*5730*/  BRA `(.L_x_65) ;  /* 0x0000000000887947 */ /* 0x000fec0003800000 */
.L_x_64:
[----:B------:R-:W-:-:S04]  /*5740*/  IADD3 R22, PT, PT, R21, -0xfd, RZ ;  /* 0xffffff0315167810 */ /* 0x000fc80007ffe0ff */
[----:B------:R-:W-:-:S13]  /*5750*/  ISETP.GT.U32.AND P0, PT, R22, 0x1, PT ;  /* 0x000000011600780c */ /* 0x000fda0003f04070 */
[----:B------:R-:W-:Y:S05]  /*5760*/  @P0 BRA `(.L_x_66) ;  /* 0x0000000000780947 */ /* 0x000fea0003800000 */
[----:B------:R-:W-:Y:S02]  /*5770*/  LOP3.LUT R13, R12, 0x7fffff, RZ, 0xc0, !PT ;  /* 0x007fffff0c0d7812 */ /* 0x000fe400078ec0ff */
[----:B------:R-:W-:Y:S02]  /*5780*/  MOV R19, 0x3 ;  /* 0x0000000300137802 */ /* 0x000fe40000000f00 */
[----:B------:R-:W-:Y:S02]  /*5790*/  LOP3.LUT R13, R13, 0x3f800000, RZ, 0xfc, !PT ;  /* 0x3f8000000d0d7812 */ /* 0x000fe400078efcff */
[----:B------:R-:W-:Y:S02]  /*57a0*/  SHF.L.U32 R19, R19, R22, RZ ;  /* 0x0000001613137219 */ /* 0x000fe400000006ff */
[----:B------:R-:W1:Y:S02]  /*57b0*/  MUFU.RCP R16, R13 ;  /* 0x0000000d00107308 */ /* 0x000e640000001000 */
[----:B-1----:R-:W-:-:S04]  /*57c0*/  FFMA R17, R13, R16, -1 ;  /* 0xbf8000000d117423 */ /* 0x002fc80000000010 */
[----:B------:R-:W-:-:S04]  /*57d0*/  FADD.FTZ R17, -R17, -RZ ;  /* 0x800000ff11117221 */ /* 0x000fc80000010100 */
[CCC-:B------:R-:W-:Y:S01]  /*57e0*/  FFMA.RM R18, R16.reuse, R17.reuse, R16.reuse ;  /* 0x0000001110127223 */ /* 0x1c0fe20000004010 */
[----:B------:R-:W-:-:S04]  /*57f0*/  FFMA.RP R17, R16, R17, R16 ;  /* 0x0000001110117223 */ /* 0x000fc80000008010 */
[C---:B------:R-:W-:Y:S02]  /*5800*/  LOP3.LUT R16, R18.reuse, 0x7fffff, RZ, 0xc0, !PT ;  /* 0x007fffff12107812 */ /* 0x040fe400078ec0ff */
[----:B------:R-:W-:Y:S02]  /*5810*/  FSETP.NEU.FTZ.AND P0, PT, R18, R17, PT ;  /* 0x000000111200720b */ /* 0x000fe40003f1d000 */
[----:B------:R-:W-:Y:S02]  /*5820*/  LOP3.LUT R16, R16, 0x800000, RZ, 0xfc, !PT ;  /* 0x0080000010107812 */ /* 0x000fe400078efcff */
[----:B------:R-:W-:Y:S02]  /*5830*/  SEL R17, RZ, 0xffffffff, !P0 ;  /* 0xffffffffff117807 */ /* 0x000fe40004000000 */
[----:B------:R-:W-:Y:S02]  /*5840*/  LOP3.LUT R19, R19, R16, RZ, 0xc0, !PT ;  /* 0x0000001013137212 */ /* 0x000fe400078ec0ff */
[----:B------:R-:W-:-:S02]  /*5850*/  IADD3 R17, PT, PT, -R17, RZ, RZ ;  /* 0x000000ff11117210 */ /* 0x000fc40007ffe1ff */
[-C--:B------:R-:W-:Y:S02]  /*5860*/  SHF.R.U32.HI R19, RZ, R22.reuse, R19 ;  /* 0x00000016ff137219 */ /* 0x080fe40000011613 */
[----:B------:R-:W-:Y:S02]  /*5870*/  LOP3.LUT P1, RZ, R17, R22, R16, 0xf8, !PT ;  /* 0x0000001611ff7212 */ /* 0x000fe4000782f810 */
[C---:B------:R-:W-:Y:S02]  /*5880*/  LOP3.LUT P0, RZ, R19.reuse, 0x1, RZ, 0xc0, !PT ;  /* 0x0000000113ff7812 */ /* 0x040fe4000780c0ff */
[----:B------:R-:W-:-:S04]  /*5890*/  LOP3.LUT P2, RZ, R19, 0x2, RZ, 0xc0, !PT ;  /* 0x0000000213ff7812 */ /* 0x000fc8000784c0ff */
[----:B------:R-:W-:Y:S02]  /*58a0*/  PLOP3.LUT P0, PT, P0, P1, P2, 0xe0, 0x0 ;  /* 0x000000000000781c */ /* 0x000fe40000703c20 */
[----:B------:R-:W-:Y:S02]  /*58b0*/  LOP3.LUT P1, RZ, R12, 0x7fffff, RZ, 0xc0, !PT ;  /* 0x007fffff0cff7812 */ /* 0x000fe4000782c0ff */
[----:B------:R-:W-:-:S05]  /*58c0*/  SEL R13, RZ, 0x1, !P0 ;  /* 0x00000001ff0d7807 */ /* 0x000fca0004000000 */
[----:B------:R-:W-:-:S05]  /*58d0*/  IMAD.MOV R13, RZ, RZ, -R13 ;  /* 0x000000ffff0d7224 */ /* 0x000fca00078e0a0d */
[----:B------:R-:W-:Y:S02]  /*58e0*/  ISETP.GE.AND P0, PT, R13, RZ, PT ;  /* 0x000000ff0d00720c */ /* 0x000fe40003f06270 */
[----:B------:R-:W-:-:S04]  /*58f0*/  IADD3 R13, PT, PT, R21, -0xfc, RZ ;  /* 0xffffff04150d7810 */ /* 0x000fc80007ffe0ff */
[----:B------:R-:W-:-:S07]  /*5900*/  SHF.R.U32.HI R13, RZ, R13, R16 ;  /* 0x0000000dff0d7219 */ /* 0x000fce0000011610 */
[----:B------:R-:W-:-:S04]  /*5910*/  @!P0 IADD3 R13, PT, PT, R13, 0x1, RZ ;  /* 0x000000010d0d8810 */ /* 0x000fc80007ffe0ff */
[----:B------:R-:W-:-:S04]  /*5920*/  @!P1 SHF.L.U32 R13, R13, 0x1, RZ ;  /* 0x000000010d0d9819 */ /* 0x000fc800000006ff */
[----:B------:R-:W-:Y:S01]  /*5930*/  LOP3.LUT R16, R13, 0x80000000, R12, 0xf8, !PT ;  /* 0x800000000d107812 */ /* 0x000fe200078ef80c */
[----:B------:R-:W-:Y:S06]  /*5940*/  BRA `(.L_x_65) ;  /* 0x0000000000047947 */ /* 0x000fec0003800000 */
.L_x_66:
[----:B------:R1:W2:Y:S02]  /*5950*/  MUFU.RCP R16, R12 ;  /* 0x0000000c00107308 */ /* 0x0002a40000001000 */
.L_x_65:
[----:B------:R-:W-:Y:S05]  /*5960*/  BSYNC.RECONVERGENT B4 ;  /* 0x0000000000047941 */ /* 0x000fea0003800200 */
.L_x_63:
[----:B-1----:R-:W-:Y:S01]  /*5970*/  IMAD.MOV.U32 R12, RZ, RZ, R20 ;  /* 0x000000ffff0c7224 */ /* 0x002fe200078e0014 */
[----:B------:R-:W-:-:S04]  /*5980*/  MOV R13, 0x0 ;  /* 0x00000000000d7802 */ /* 0x000fc80000000f00 */
[----:B--2---:R-:W-:Y:S05]  /*5990*/  RET.REL.NODEC R12 `(_Z41flashattn_forward_wmma_v5_cp_async_kernelPK6__halfS1_S1_Pfiiif) ;  /* 0xffffffa40c987950 */ /* 0x004fea0003c3ffff */
        .weak           $__internal_1_$__cuda_sm3x_div_rn_noftz_f32_slowpath
        .type           $__internal_1_$__cuda_sm3x_div_rn_noftz_f32_slowpath,@function
        .size           $__internal_1_$__cuda_sm3x_div_rn_noftz_f32_slowpath,(.L_x_80 - $__internal_1_$__cuda_sm3x_div_rn_noftz_f32_slowpath)
$__internal_1_$__cuda_sm3x_div_rn_noftz_f32_slowpath:
[----:B------:R-:W-:Y:S01]  /*59a0*/  SHF.R.U32.HI R19, RZ, 0x17, R17 ;  /* 0x00000017ff137819 */ /* 0x000fe20000011611 */
[----:B------:R-:W-:Y:S01]  /*59b0*/  BSSY.RECONVERGENT B4, `(.L_x_67) ;  /* 0x0000064000047945 */ /* 0x000fe20003800200 */
[----:B------:R-:W-:Y:S01]  /*59c0*/  SHF.R.U32.HI R12, RZ, 0x17, R13 ;  /* 0x00000017ff0c7819 */ /* 0x000fe2000001160d */
[----:B------:R-:W-:Y:S01]  /*59d0*/  IMAD.MOV.U32 R20, RZ, RZ, R17 ;  /* 0x000000ffff147224 */ /* 0x000fe200078e0011 */
[----:B------:R-:W-:Y:S02]  /*59e0*/  LOP3.LUT R27, R19, 0xff, RZ, 0xc0, !PT ;  /* 0x000000ff131b7812 */ /* 0x000fe400078ec0ff */
[----:B------:R-:W-:Y:S02]  /*59f0*/  LOP3.LUT R24, R12, 0xff, RZ, 0xc0, !PT ;  /* 0x000000ff0c187812 */ /* 0x000fe400078ec0ff */
[----:B------:R-:W-:Y:S02]  /*5a00*/  IADD3 R22, PT, PT, R27, -0x1, RZ ;  /* 0xffffffff1b167810 */ /* 0x000fe40007ffe0ff */
[----:B------:R-:W-:-:S02]  /*5a10*/  IADD3 R21, PT, PT, R24, -0x1, RZ ;  /* 0xffffffff18157810 */ /* 0x000fc40007ffe0ff */
[----:B------:R-:W-:-:S04]  /*5a20*/  ISETP.GT.U32.AND P0, PT, R22, 0xfd, PT ;  /* 0x000000fd1600780c */ /* 0x000fc80003f04070 */
[----:B------:R-:W-:-:S13]  /*5a30*/  ISETP.GT.U32.OR P0, PT, R21, 0xfd, P0 ;  /* 0x000000fd1500780c */ /* 0x000fda0000704470 */
[----:B------:R-:W-:Y:S01]  /*5a40*/  @!P0 MOV R19, RZ ;  /* 0x000000ff00138202 */ /* 0x000fe20000000f00 */
[----:B------:R-:W-:Y:S06]  /*5a50*/  @!P0 BRA `(.L_x_68) ;  /* 0x0000000000608947 */ /* 0x000fec0003800000 */
[----:B------:R-:W-:Y:S02]  /*5a60*/  FSETP.GTU.FTZ.AND P0, PT, |R13|, +INF , PT ;  /* 0x7f8000000d00780b */ /* 0x000fe40003f1c200 */
[----:B------:R-:W-:Y:S02]  /*5a70*/  FSETP.GTU.FTZ.AND P1, PT, |R17|, +INF , PT ;  /* 0x7f8000001100780b */ /* 0x000fe40003f3c200 */
[----:B------:R-:W-:Y:S02]  /*5a80*/  MOV R12, R17 ;  /* 0x00000011000c7202 */ /* 0x000fe40000000f00 */
[----:B------:R-:W-:-:S13]  /*5a90*/  PLOP3.LUT P0, PT, P0, P1, PT, 0xf8, 0x8f ;  /* 0x00000000008f781c */ /* 0x000fda0000703f70 */
[----:B------:R-:W-:Y:S05]  /*5aa0*/  @P0 BRA `(.L_x_69) ;  /* 0x00000004004c0947 */ /* 0x000fea0003800000 */
[----:B------:R-:W-:-:S13]  /*5ab0*/  LOP3.LUT P0, RZ, R20, 0x7fffffff, R13, 0xc8, !PT ;  /* 0x7fffffff14ff7812 */ /* 0x000fda000780c80d */
[----:B------:R-:W-:Y:S05]  /*5ac0*/  @!P0 BRA `(.L_x_70) ;  /* 0x00000004003c8947 */ /* 0x000fea0003800000 */
[C---:B------:R-:W-:Y:S02]  /*5ad0*/  FSETP.NEU.FTZ.AND P4, PT, |R13|.reuse, +INF , PT ;  /* 0x7f8000000d00780b */ /* 0x040fe40003f9d200 */
[----:B------:R-:W-:Y:S02]  /*5ae0*/  FSETP.NEU.FTZ.AND P1, PT, |R12|, +INF , PT ;  /* 0x7f8000000c00780b */ /* 0x000fe40003f3d200 */
[----:B------:R-:W-:-:S11]  /*5af0*/  FSETP.NEU.FTZ.AND P0, PT, |R13|, +INF , PT ;  /* 0x7f8000000d00780b */ /* 0x000fd60003f1d200 */
[----:B------:R-:W-:Y:S05]  /*5b00*/  @!P1 BRA !P4, `(.L_x_70) ;  /* 0x00000004002c9947 */ /* 0x000fea0006000000 */
[----:B------:R-:W-:-:S04]  /*5b10*/  LOP3.LUT P4, RZ, R13, 0x7fffffff, RZ, 0xc0, !PT ;  /* 0x7fffffff0dff7812 */ /* 0x000fc8000788c0ff */
[----:B------:R-:W-:-:S13]  /*5b20*/  PLOP3.LUT P1, PT, P1, P4, PT, 0x2f, 0xf2 ;  /* 0x0000000000f2781c */ /* 0x000fda0000f28577 */
[----:B------:R-:W-:Y:S05]  /*5b30*/  @P1 BRA `(.L_x_71) ;  /* 0x0000000400181947 */ /* 0x000fea0003800000 */
[----:B------:R-:W-:-:S04]  /*5b40*/  LOP3.LUT P1, RZ, R20, 0x7fffffff, RZ, 0xc0, !PT ;  /* 0x7fffffff14ff7812 */ /* 0x000fc8000782c0ff */
[----:B------:R-:W-:-:S13]  /*5b50*/  PLOP3.LUT P0, PT, P0, P1, PT, 0x2f, 0xf2 ;  /* 0x0000000000f2781c */ /* 0x000fda0000702577 */
[----:B------:R-:W-:Y:S05]  /*5b60*/  @P0 BRA `(.L_x_72) ;  /* 0x0000000400000947 */ /* 0x000fea0003800000 */
[----:B------:R-:W-:Y:S02]  /*5b70*/  ISETP.GE.AND P0, PT, R21, RZ, PT ;  /* 0x000000ff1500720c */ /* 0x000fe40003f06270 */
[----:B------:R-:W-:-:S11]  /*5b80*/  ISETP.GE.AND P1, PT, R22, RZ, PT ;  /* 0x000000ff1600720c */ /* 0x000fd60003f26270 */
[----:B------:R-:W-:Y:S01]  /*5b90*/  @P0 MOV R19, RZ ;  /* 0x000000ff00130202 */ /* 0x000fe20000000f00 */
[----:B------:R-:W-:Y:S02]  /*5ba0*/  @!P0 IMAD.MOV.U32 R19, RZ, RZ, -0x40 ;  /* 0xffffffc0ff138424 */ /* 0x000fe400078e00ff */
[----:B------:R-:W-:Y:S01]  /*5bb0*/  @!P0 FFMA R13, R13, 1.84467440737095516160e+19, RZ ;  /* 0x5f8000000d0d8823 */ /* 0x000fe200000000ff */
[----:B------:R-:W-:Y:S02]  /*5bc0*/  @!P1 FFMA R20, R12, 1.84467440737095516160e+19, RZ ;  /* 0x5f8000000c149823 */ /* 0x000fe400000000ff */
[----:B------:R-:W-:-:S07]  /*5bd0*/  @!P1 IADD3 R19, PT, PT, R19, 0x40, RZ ;  /* 0x0000004013139810 */ /* 0x000fce0007ffe0ff */
.L_x_68:
[----:B------:R-:W-:Y:S01]  /*5be0*/  LEA R21, R27, 0xc0800000, 0x17 ;  /* 0xc08000001b157811 */ /* 0x000fe200078eb8ff */
[----:B------:R-:W-:Y:S03]  /*5bf0*/  BSSY.RECONVERGENT B5, `(.L_x_73) ;  /* 0x0000036000057945 */ /* 0x000fe60003800200 */
[----:B------:R-:W-:Y:S02]  /*5c00*/  IADD3 R21, PT, PT, -R21, R20, RZ ;  /* 0x0000001415157210 */ /* 0x000fe40007ffe1ff */
[----:B------:R-:W-:Y:S02]  /*5c10*/  IADD3 R20, PT, PT, R24, -0x7f, RZ ;  /* 0xffffff8118147810 */ /* 0x000fe40007ffe0ff */
[----:B------:R-:W1:Y:S01]  /*5c20*/  MUFU.RCP R22, R21 ;  /* 0x0000001500167308 */ /* 0x000e620000001000 */
[----:B------:R-:W-:Y:S02]  /*5c30*/  FADD.FTZ R23, -R21, -RZ ;  /* 0x800000ff15177221 */ /* 0x000fe40000010100 */
[C---:B------:R-:W-:Y:S01]  /*5c40*/  IMAD R12, R20.reuse, -0x800000, R13 ;  /* 0xff800000140c7824 */ /* 0x040fe200078e020d */
[----:B------:R-:W-:-:S05]  /*5c50*/  IADD3 R20, PT, PT, R20, 0x7f, -R27 ;  /* 0x0000007f14147810 */ /* 0x000fca0007ffe81b */
[----:B------:R-:W-:Y:S02]  /*5c60*/  IMAD.IADD R20, R20, 0x1, R19 ;  /* 0x0000000114147824 */ /* 0x000fe400078e0213 */
[----:B-1----:R-:W-:-:S04]  /*5c70*/  FFMA R25, R22, R23, 1 ;  /* 0x3f80000016197423 */ /* 0x002fc80000000017 */
[----:B------:R-:W-:-:S04]  /*5c80*/  FFMA R24, R22, R25, R22 ;  /* 0x0000001916187223 */ /* 0x000fc80000000016 */
[----:B------:R-:W-:-:S04]  /*5c90*/  FFMA R13, R12, R24, RZ ;  /* 0x000000180c0d7223 */ /* 0x000fc800000000ff */
[----:B------:R-:W-:-:S04]  /*5ca0*/  FFMA R22, R23, R13, R12 ;  /* 0x0000000d17167223 */ /* 0x000fc8000000000c */
[----:B------:R-:W-:-:S04]  /*5cb0*/  FFMA R25, R24, R22, R13 ;  /* 0x0000001618197223 */ /* 0x000fc8000000000d */
[----:B------:R-:W-:-:S04]  /*5cc0*/  FFMA R22, R23, R25, R12 ;  /* 0x0000001917167223 */ /* 0x000fc8000000000c */
[----:B------:R-:W-:-:S05]  /*5cd0*/  FFMA R13, R24, R22, R25 ;  /* 0x00000016180d7223 */ /* 0x000fca0000000019 */
[----:B------:R-:W-:-:S04]  /*5ce0*/  SHF.R.U32.HI R12, RZ, 0x17, R13 ;  /* 0x00000017ff0c7819 */ /* 0x000fc8000001160d */
[----:B------:R-:W-:-:S04]  /*5cf0*/  LOP3.LUT R12, R12, 0xff, RZ, 0xc0, !PT ;  /* 0x000000ff0c0c7812 */ /* 0x000fc800078ec0ff */
[----:B------:R-:W-:-:S04]  /*5d00*/  IADD3 R23, PT, PT, R12, R20, RZ ;  /* 0x000000140c177210 */ /* 0x000fc80007ffe0ff */
[----:B------:R-:W-:-:S04]  /*5d10*/  IADD3 R12, PT, PT, R23, -0x1, RZ ;  /* 0xffffffff170c7810 */ /* 0x000fc80007ffe0ff */
[----:B------:R-:W-:-:S13]  /*5d20*/  ISETP.GE.U32.AND P0, PT, R12, 0xfe, PT ;  /* 0x000000fe0c00780c */ /* 0x000fda0003f06070 */
[----:B------:R-:W-:Y:S05]  /*5d30*/  @!P0 BRA `(.L_x_74) ;  /* 0x0000000000808947 */ /* 0x000fea0003800000 */
[----:B------:R-:W-:-:S13]  /*5d40*/  ISETP.GT.AND P0, PT, R23, 0xfe, PT ;  /* 0x000000fe1700780c */ /* 0x000fda0003f04270 */
[----:B------:R-:W-:Y:S05]  /*5d50*/  @P0 BRA `(.L_x_75) ;  /* 0x00000000006c0947 */ /* 0x000fea0003800000 */
[----:B------:R-:W-:-:S13]  /*5d60*/  ISETP.GE.AND P0, PT, R23, 0x1, PT ;  /* 0x000000011700780c */ /* 0x000fda0003f06270 */
[----:B------:R-:W-:Y:S05]  /*5d70*/  @P0 BRA `(.L_x_76) ;  /* 0x0000000000740947 */ /* 0x000fea0003800000 */
[----:B------:R-:W-:Y:S02]  /*5d80*/  ISETP.GE.AND P0, PT, R23, -0x18, PT ;  /* 0xffffffe81700780c */ /* 0x000fe40003f06270 */
[----:B------:R-:W-:-:S11]  /*5d90*/  LOP3.LUT R13, R13, 0x80000000, RZ, 0xc0, !PT ;  /* 0x800000000d0d7812 */ /* 0x000fd600078ec0ff */
[----:B------:R-:W-:Y:S05]  /*5da0*/  @!P0 BRA `(.L_x_76) ;  /* 0x0000000000688947 */ /* 0x000fea0003800000 */
[CCC-:B------:R-:W-:Y:S01]  /*5db0*/  FFMA.RZ R12, R24.reuse, R22.reuse, R25.reuse ;  /* 0x00000016180c7223 */ /* 0x1c0fe2000000c019 */
[C---:B------:R-:W-:Y:S01]  /*5dc0*/  IADD3 R21, PT, PT, R23.reuse, 0x20, RZ ;  /* 0x0000002017157810 */ /* 0x040fe20007ffe0ff */
[-CC-:B------:R-:W-:Y:S01]  /*5dd0*/  FFMA.RM R19, R24, R22.reuse, R25.reuse ;  /* 0x0000001618137223 */ /* 0x180fe20000004019 */
[C---:B------:R-:W-:Y:S02]  /*5de0*/  ISETP.NE.AND P4, PT, R23.reuse, RZ, PT ;  /* 0x000000ff1700720c */ /* 0x040fe40003f85270 */
[----:B------:R-:W-:Y:S01]  /*5df0*/  LOP3.LUT R20, R12, 0x7fffff, RZ, 0xc0, !PT ;  /* 0x007fffff0c147812 */ /* 0x000fe200078ec0ff */
[----:B------:R-:W-:Y:S01]  /*5e00*/  FFMA.RP R12, R24, R22, R25 ;  /* 0x00000016180c7223 */ /* 0x000fe20000008019 */
[----:B------:R-:W-:Y:S01]  /*5e10*/  IMAD.MOV R22, RZ, RZ, -R23 ;  /* 0x000000ffff167224 */ /* 0x000fe200078e0a17 */
[----:B------:R-:W-:Y:S02]  /*5e20*/  ISETP.NE.AND P1, PT, R23, RZ, PT ;  /* 0x000000ff1700720c */ /* 0x000fe40003f25270 */
[----:B------:R-:W-:-:S02]  /*5e30*/  LOP3.LUT R20, R20, 0x800000, RZ, 0xfc, !PT ;  /* 0x0080000014147812 */ /* 0x000fc400078efcff */
[----:B------:R-:W-:Y:S02]  /*5e40*/  FSETP.NEU.FTZ.AND P0, PT, R12, R19, PT ;  /* 0x000000130c00720b */ /* 0x000fe40003f1d000 */
[----:B------:R-:W-:Y:S02]  /*5e50*/  SHF.L.U32 R21, R20, R21, RZ ;  /* 0x0000001514157219 */ /* 0x000fe400000006ff */
[----:B------:R-:W-:Y:S02]  /*5e60*/  SEL R19, R22, RZ, P4 ;  /* 0x000000ff16137207 */ /* 0x000fe40002000000 */
[----:B------:R-:W-:Y:S02]  /*5e70*/  ISETP.NE.AND P1, PT, R21, RZ, P1 ;  /* 0x000000ff1500720c */ /* 0x000fe40000f25270 */
[----:B------:R-:W-:Y:S02]  /*5e80*/  SHF.R.U32.HI R19, RZ, R19, R20 ;  /* 0x00000013ff137219 */ /* 0x000fe40000011614 */
[----:B------:R-:W-:-:S02]  /*5e90*/  PLOP3.LUT P0, PT, P0, P1, PT, 0xf8, 0x8f ;  /* 0x00000000008f781c */ /* 0x000fc40000703f70 */
[----:B------:R-:W-:Y:S02]  /*5ea0*/  SHF.R.U32.HI R21, RZ, 0x1, R19 ;  /* 0x00000001ff157819 */ /* 0x000fe40000011613 */
[----:B------:R-:W-:-:S04]  /*5eb0*/  SEL R12, RZ, 0x1, !P0 ;  /* 0x00000001ff0c7807 */ /* 0x000fc80004000000 */
[----:B------:R-:W-:-:S04]  /*5ec0*/  LOP3.LUT R12, R12, 0x1, R21, 0xf8, !PT ;  /* 0x000000010c0c7812 */ /* 0x000fc800078ef815 */
[----:B------:R-:W-:-:S04]  /*5ed0*/  LOP3.LUT R12, R12, R19, RZ, 0xc0, !PT ;  /* 0x000000130c0c7212 */ /* 0x000fc800078ec0ff */
[----:B------:R-:W-:-:S04]  /*5ee0*/  IADD3 R12, PT, PT, R21, R12, RZ ;  /* 0x0000000c150c7210 */ /* 0x000fc80007ffe0ff */
[----:B------:R-:W-:Y:S01]  /*5ef0*/  LOP3.LUT R13, R12, R13, RZ, 0xfc, !PT ;  /* 0x0000000d0c0d7212 */ /* 0x000fe200078efcff */
[----:B------:R-:W-:Y:S06]  /*5f00*/  BRA `(.L_x_76) ;  /* 0x0000000000107947 */ /* 0x000fec0003800000 */
.L_x_75:
[----:B------:R-:W-:-:S04]  /*5f10*/  LOP3.LUT R13, R13, 0x80000000, RZ, 0xc0, !PT ;  /* 0x800000000d0d7812 */ /* 0x000fc800078ec0ff */
[----:B------:R-:W-:Y:S01]  /*5f20*/  LOP3.LUT R13, R13, 0x7f800000, RZ, 0xfc, !PT ;  /* 0x7f8000000d0d7812 */ /* 0x000fe200078efcff */
[----:B------:R-:W-:Y:S06]  /*5f30*/  BRA `(.L_x_76) ;  /* 0x0000000000047947 */ /* 0x000fec0003800000 */
.L_x_74:
[----:B------:R-:W-:-:S07]  /*5f40*/  LEA R13, R20, R13, 0x17 ;  /* 0x0000000d140d7211 */ /* 0x000fce00078eb8ff */
.L_x_76:
[----:B------:R-:W-:Y:S05]  /*5f50*/  BSYNC.RECONVERGENT B5 ;  /* 0x0000000000057941 */ /* 0x000fea0003800200 */
.L_x_73:
[----:B------:R-:W-:Y:S05]  /*5f60*/  BRA `(.L_x_77) ;  /* 0x0000000000207947 */ /* 0x000fea0003800000 */
.L_x_72:
[----:B------:R-:W-:-:S04]  /*5f70*/  LOP3.LUT R13, R20, 0x80000000, R13, 0x48, !PT ;  /* 0x80000000140d7812 */ /* 0x000fc800078e480d */
[----:B------:R-:W-:Y:S01]  /*5f80*/  LOP3.LUT R13, R13, 0x7f800000, RZ, 0xfc, !PT ;  /* 0x7f8000000d0d7812 */ /* 0x000fe200078efcff */
[----:B------:R-:W-:Y:S06]  /*5f90*/  BRA `(.L_x_77) ;  /* 0x0000000000147947 */ /* 0x000fec0003800000 */
.L_x_71:
[----:B------:R-:W-:Y:S01]  /*5fa0*/  LOP3.LUT R13, R20, 0x80000000, R13, 0x48, !PT ;  /* 0x80000000140d7812 */ /* 0x000fe200078e480d */
[----:B------:R-:W-:Y:S06]  /*5fb0*/  BRA `(.L_x_77) ;  /* 0x00000000000c7947 */ /* 0x000fec0003800000 */
.L_x_70:
[----:B------:R-:W1:Y:S01]  /*5fc0*/  MUFU.RSQ R13, -QNAN ;  /* 0xffc00000000d7908 */ /* 0x000e620000001400 */
[----:B------:R-:W-:Y:S05]  /*5fd0*/  BRA `(.L_x_77) ;  /* 0x0000000000047947 */ /* 0x000fea0003800000 */
.L_x_69:
[----:B------:R-:W-:-:S07]  /*5fe0*/  FADD.FTZ R13, R13, R12 ;  /* 0x0000000c0d0d7221 */ /* 0x000fce0000010000 */
.L_x_77:
[----:B------:R-:W-:Y:S05]  /*5ff0*/  BSYNC.RECONVERGENT B4 ;  /* 0x0000000000047941 */ /* 0x000fea0003800200 */
.L_x_67:
[----:B------:R-:W-:-:S04]  /*6000*/  MOV R19, 0x0 ;  /* 0x0000000000137802 */ /* 0x000fc80000000f00 */
[----:B-1----:R-:W-:Y:S05]  /*6010*/  RET.REL.NODEC R18 `(_Z41flashattn_forward_wmma_v5_cp_async_kernelPK6__halfS1_S1_Pfiiif) ;  /* 0xffffff9c12f87950 */ /* 0x002fea0003c3ffff */
.L_x_78:
[----:B------:R-:W-:-:S00]  /*6020*/  BRA `(.L_x_78) ;  /* 0xfffffffc00fc7947 */ /* 0x000fc0000383ffff */
[----:B------:R-:W-:-:S00]  /*6030*/  NOP ;  /* 0x0000000000007918 */ /* 0x000fc00000000000 */
        /* <DEDUP_REMOVED lines=12> */
.L_x_80:


//--------------------- .nv.shared._Z41flashattn_forward_wmma_v5_cp_async_kernelPK6__halfS1_S1_Pfiiif --------------------------
	.section	.nv.shared._Z41flashattn_forward_wmma_v5_cp_async_kernelPK6__halfS1_S1_Pfiiif,"aw",@nobits
	.sectionflags	@""
	.align	16
	.zero		1024


//--------------------- .nv.shared.reserved.0     --------------------------
	.section	.nv.shared.reserved.0,"aw",@nobits
	.weak		__nv_reservedSMEM_offset_0_alias
	.size		__nv_reservedSMEM_offset_0_alias, 0, 64
	.other		__nv_reservedSMEM_offset_0_alias,@"STO_CUDA_RESERVED_SHARED STV_DEFAULT"
__nv_reservedSMEM_offset_0_alias:
	.zero		0
	.zero		64


//--------------------- .nv.constant0._Z41flashattn_forward_wmma_v5_cp_async_kernelPK6__halfS1_S1_Pfiiif --------------------------
	.section	.nv.constant0._Z41flashattn_forward_wmma_v5_cp_async_kernelPK6__halfS1_S1_Pfiiif,"a",@progbits
	.sectionflags	@""
	.align	4
.nv.constant0._Z41flashattn_forward_wmma_v5_cp_async_kernelPK6__halfS1_S1_Pfiiif:
	.zero		944


//--------------------- SYMBOLS --------------------------

	.type		.nv.reservedSmem.offset0,@object
	.size		.nv.reservedSmem.offset0,0x4
	.type		.nv.reservedSmem.cap,@object
	.size		.nv.reservedSmem.cap,0x4
